	.target	sm_100a

	.elftype	@"ET_EXEC"


//--------------------- .note.nv.tkinfo           --------------------------
	.section	.note.nv.tkinfo,"",@"SHT_NOTE"
	.sectionflags	@"SHF_NOTE_NV_TKINFO"
	.tkinfo
        /*0018*/ 	.word	0x00000002
        /*0030*/ 	.string	""
        /*0030*/ 	.string	"ptxas"
        /*0030*/ 	.string	"Cuda compilation tools, release 13.0, V13.0.88"
        /*0030*/ 	.string	"Build cuda_13.0.r13.0/compiler.36424714_0"
        /*0030*/ 	.string	"-arch sm_100a -m 64 "



//--------------------- .note.nv.cuinfo           --------------------------
	.section	.note.nv.cuinfo,"",@"SHT_NOTE"
	.sectionflags	@"SHF_NOTE_NV_CUINFO"
        /*0018*/ 	.short	0x0002
        /*001a*/ 	.short	0x0064
        /*001c*/ 	.short	0x0082
	.zero		2


//--------------------- .nv.info                  --------------------------
	.section	.nv.info,"",@"SHT_CUDA_INFO"
	.align	4


	//----- nvinfo : EIATTR_REGCOUNT
	.align		4
        /*0000*/ 	.byte	0x04, 0x2f
        /*0002*/ 	.short	(.L_19 - .L_18)
	.align		4
.L_18:
        /*0004*/ 	.word	index@(_ZN7cutlass13device_kernelINS_4gemm6kernel13GemmUniversalIN4cute5tupleIJiiiiEEENS1_10collective13CollectiveMmaINS1_35MainloopSm100TmaUmmaWarpSpecializedILi26ELi2ELi4ENS5_IJNS4_1CILi1EEESB_SB_EEEEENS5_IJNSA_ILi64EEESE_NSA_ILi32EEEEEENS_6half_tENS5_IJlSB_lEEESH_NS5_IJSB_llEEENS4_8TiledMMAINS4_8MMA_AtomIJNS4_20SM100_MMA_F16BF16_SSISH_SH_fLi64ELi64ELNS4_4UMMA5MajorE0ELSO_1ELNSN_7ScaleInE0ELSP_0EEEEEENS4_6LayoutISC_NS5_IJNSA_ILi0EEEST_ST_EEEEENS5_IJNS4_10UnderscoreESW_SW_EEEEENS4_13SM90_TMA_LOADENS4_14ComposedLayoutINS4_7SwizzleILi2ELi4ELi3EEENS4_18smem_ptr_flag_bitsILi16EEENSS_INS5_IJNSA_ILi8EEESF_EEENS5_IJSF_SB_EEEEEEEvNS4_8identityESZ_NS10_INS11_ILi3ELi4ELi3EEES14_NSS_INS5_IJSE_S15_EEENS5_IJSB_SE_EEEEEEEvS1A_EENS_8epilogue10collective18CollectiveEpilogueINS1H_23Sm100TmaWarpSpecializedILi3ELi2ELi16ELb1ELb0EEEJSG_NS5_IJNSS_ISE_SB_EENSS_ISF_SB_EEEEESH_SI_SH_SI_NS1H_6fusion15FusionCallbacksIS1L_NS1P_17LinearCombinationISH_fSH_fLNS_15FloatRoundStyleE2EEESG_S1O_JEEENS4_5SM1004TMEM4LOAD26SM100_TMEM_LOAD_16dp256b4xESZ_S19_NS4_17SM75_U32x4_LDSM_NENS4_14SM90_TMA_STOREES19_NS4_17SM90_U32x4_STSM_NENS4_39AutoVectorizingCopyWithAssumedAlignmentILi128EEEEEEvvEEEEvNT_6ParamsE)
        /*0008*/ 	.word	0x0000004f


	//----- nvinfo : EIATTR_FRAME_SIZE
	.align		4
.L_19:
        /*000c*/ 	.byte	0x04, 0x11
        /*000e*/ 	.short	(.L_21 - .L_20)
	.align		4
.L_20:
        /*0010*/ 	.word	index@($__internal_2_$__cuda_sm10x_tcgen05_guardrail_trap_unallocated_columns_being_dealloced)
        /*0014*/ 	.word	0x00000000


	//----- nvinfo : EIATTR_FRAME_SIZE
	.align		4
.L_21:
        /*0018*/ 	.byte	0x04, 0x11
        /*001a*/ 	.short	(.L_23 - .L_22)
	.align		4
.L_22:
        /*001c*/ 	.word	index@($__internal_1_$__cuda_sm10x_tcgen05_guardrail_trap_phase_invalid_during_alloc)
        /*0020*/ 	.word	0x00000000


	//----- nvinfo : EIATTR_FRAME_SIZE
	.align		4
.L_23:
        /*0024*/ 	.byte	0x04, 0x11
        /*0026*/ 	.short	(.L_25 - .L_24)
	.align		4
.L_24:
        /*0028*/ 	.word	index@($__internal_0_$__cuda_sm10x_tcgen05_guardrail_trap_col_being_dealloced_not_returned_by_alloc)
        /*002c*/ 	.word	0x00000000


	//----- nvinfo : EIATTR_FRAME_SIZE
	.align		4
.L_25:
        /*0030*/ 	.byte	0x04, 0x11
        /*0032*/ 	.short	(.L_27 - .L_26)
	.align		4
.L_26:
        /*0034*/ 	.word	index@(_ZN7cutlass13device_kernelINS_4gemm6kernel13GemmUniversalIN4cute5tupleIJiiiiEEENS1_10collective13CollectiveMmaINS1_35MainloopSm100TmaUmmaWarpSpecializedILi26ELi2ELi4ENS5_IJNS4_1CILi1EEESB_SB_EEEEENS5_IJNSA_ILi64EEESE_NSA_ILi32EEEEEENS_6half_tENS5_IJlSB_lEEESH_NS5_IJSB_llEEENS4_8TiledMMAINS4_8MMA_AtomIJNS4_20SM100_MMA_F16BF16_SSISH_SH_fLi64ELi64ELNS4_4UMMA5MajorE0ELSO_1ELNSN_7ScaleInE0ELSP_0EEEEEENS4_6LayoutISC_NS5_IJNSA_ILi0EEEST_ST_EEEEENS5_IJNS4_10UnderscoreESW_SW_EEEEENS4_13SM90_TMA_LOADENS4_14ComposedLayoutINS4_7SwizzleILi2ELi4ELi3EEENS4_18smem_ptr_flag_bitsILi16EEENSS_INS5_IJNSA_ILi8EEESF_EEENS5_IJSF_SB_EEEEEEEvNS4_8identityESZ_NS10_INS11_ILi3ELi4ELi3EEES14_NSS_INS5_IJSE_S15_EEENS5_IJSB_SE_EEEEEEEvS1A_EENS_8epilogue10collective18CollectiveEpilogueINS1H_23Sm100TmaWarpSpecializedILi3ELi2ELi16ELb1ELb0EEEJSG_NS5_IJNSS_ISE_SB_EENSS_ISF_SB_EEEEESH_SI_SH_SI_NS1H_6fusion15FusionCallbacksIS1L_NS1P_17LinearCombinationISH_fSH_fLNS_15FloatRoundStyleE2EEESG_S1O_JEEENS4_5SM1004TMEM4LOAD26SM100_TMEM_LOAD_16dp256b4xESZ_S19_NS4_17SM75_U32x4_LDSM_NENS4_14SM90_TMA_STOREES19_NS4_17SM90_U32x4_STSM_NENS4_39AutoVectorizingCopyWithAssumedAlignmentILi128EEEEEEvvEEEEvNT_6ParamsE)
        /*0038*/ 	.word	0x00000000


	//----- nvinfo : EIATTR_MIN_STACK_SIZE
	.align		4
.L_27:
        /*003c*/ 	.byte	0x04, 0x12
        /*003e*/ 	.short	(.L_29 - .L_28)
	.align		4
.L_28:
        /*0040*/ 	.word	index@(_ZN7cutlass13device_kernelINS_4gemm6kernel13GemmUniversalIN4cute5tupleIJiiiiEEENS1_10collective13CollectiveMmaINS1_35MainloopSm100TmaUmmaWarpSpecializedILi26ELi2ELi4ENS5_IJNS4_1CILi1EEESB_SB_EEEEENS5_IJNSA_ILi64EEESE_NSA_ILi32EEEEEENS_6half_tENS5_IJlSB_lEEESH_NS5_IJSB_llEEENS4_8TiledMMAINS4_8MMA_AtomIJNS4_20SM100_MMA_F16BF16_SSISH_SH_fLi64ELi64ELNS4_4UMMA5MajorE0ELSO_1ELNSN_7ScaleInE0ELSP_0EEEEEENS4_6LayoutISC_NS5_IJNSA_ILi0EEEST_ST_EEEEENS5_IJNS4_10UnderscoreESW_SW_EEEEENS4_13SM90_TMA_LOADENS4_14ComposedLayoutINS4_7SwizzleILi2ELi4ELi3EEENS4_18smem_ptr_flag_bitsILi16EEENSS_INS5_IJNSA_ILi8EEESF_EEENS5_IJSF_SB_EEEEEEEvNS4_8identityESZ_NS10_INS11_ILi3ELi4ELi3EEES14_NSS_INS5_IJSE_S15_EEENS5_IJSB_SE_EEEEEEEvS1A_EENS_8epilogue10collective18CollectiveEpilogueINS1H_23Sm100TmaWarpSpecializedILi3ELi2ELi16ELb1ELb0EEEJSG_NS5_IJNSS_ISE_SB_EENSS_ISF_SB_EEEEESH_SI_SH_SI_NS1H_6fusion15FusionCallbacksIS1L_NS1P_17LinearCombinationISH_fSH_fLNS_15FloatRoundStyleE2EEESG_S1O_JEEENS4_5SM1004TMEM4LOAD26SM100_TMEM_LOAD_16dp256b4xESZ_S19_NS4_17SM75_U32x4_LDSM_NENS4_14SM90_TMA_STOREES19_NS4_17SM90_U32x4_STSM_NENS4_39AutoVectorizingCopyWithAssumedAlignmentILi128EEEEEEvvEEEEvNT_6ParamsE)
        /*0044*/ 	.word	0x00000000
.L_29:


//--------------------- .nv.compat                --------------------------
	.section	.nv.compat,"",@"SHT_CUDA_COMPAT_INFO"
	.align	4
        /*0000*/ 	.byte	0x02, 0x09, 0x01, 0x00, 0x02, 0x02, 0x02, 0x00, 0x02, 0x05, 0x05, 0x00, 0x03, 0x07, 0x01, 0x01
        /*0010*/ 	.byte	0x02, 0x03, 0x01, 0x00, 0x02, 0x06, 0x01, 0x00, 0x04, 0x0b, 0x08, 0x00, 0x09, 0x00, 0x00, 0x00
        /*0020*/ 	.byte	0x00, 0x00, 0x00, 0x00


//--------------------- .nv.info._ZN7cutlass13device_kernelINS_4gemm6kernel13GemmUniversalIN4cute5tupleIJiiiiEEENS1_10collective13CollectiveMmaINS1_35MainloopSm100TmaUmmaWarpSpecializedILi26ELi2ELi4ENS5_IJNS4_1CILi1EEESB_SB_EEEEENS5_IJNSA_ILi64EEESE_NSA_ILi32EEEEEENS_6half_tENS5_IJlSB_lEEESH_NS5_IJSB_llEEENS4_8TiledMMAINS4_8MMA_AtomIJNS4_20SM100_MMA_F16BF16_SSISH_SH_fLi64ELi64ELNS4_4UMMA5MajorE0ELSO_1ELNSN_7ScaleInE0ELSP_0EEEEEENS4_6LayoutISC_NS5_IJNSA_ILi0EEEST_ST_EEEEENS5_IJNS4_10UnderscoreESW_SW_EEEEENS4_13SM90_TMA_LOADENS4_14ComposedLayoutINS4_7SwizzleILi2ELi4ELi3EEENS4_18smem_ptr_flag_bitsILi16EEENSS_INS5_IJNSA_ILi8EEESF_EEENS5_IJSF_SB_EEEEEEEvNS4_8identityESZ_NS10_INS11_ILi3ELi4ELi3EEES14_NSS_INS5_IJSE_S15_EEENS5_IJSB_SE_EEEEEEEvS1A_EENS_8epilogue10collective18CollectiveEpilogueINS1H_23Sm100TmaWarpSpecializedILi3ELi2ELi16ELb1ELb0EEEJSG_NS5_IJNSS_ISE_SB_EENSS_ISF_SB_EEEEESH_SI_SH_SI_NS1H_6fusion15FusionCallbacksIS1L_NS1P_17LinearCombinationISH_fSH_fLNS_15FloatRoundStyleE2EEESG_S1O_JEEENS4_5SM1004TMEM4LOAD26SM100_TMEM_LOAD_16dp256b4xESZ_S19_NS4_17SM75_U32x4_LDSM_NENS4_14SM90_TMA_STOREES19_NS4_17SM90_U32x4_STSM_NENS4_39AutoVectorizingCopyWithAssumedAlignmentILi128EEEEEEvvEEEEvNT_6ParamsE --------------------------
	.section	.nv.info._ZN7cutlass13device_kernelINS_4gemm6kernel13GemmUniversalIN4cute5tupleIJiiiiEEENS1_10collective13CollectiveMmaINS1_35MainloopSm100TmaUmmaWarpSpecializedILi26ELi2ELi4ENS5_IJNS4_1CILi1EEESB_SB_EEEEENS5_IJNSA_ILi64EEESE_NSA_ILi32EEEEEENS_6half_tENS5_IJlSB_lEEESH_NS5_IJSB_llEEENS4_8TiledMMAINS4_8MMA_AtomIJNS4_20SM100_MMA_F16BF16_SSISH_SH_fLi64ELi64ELNS4_4UMMA5MajorE0ELSO_1ELNSN_7ScaleInE0ELSP_0EEEEEENS4_6LayoutISC_NS5_IJNSA_ILi0EEEST_ST_EEEEENS5_IJNS4_10UnderscoreESW_SW_EEEEENS4_13SM90_TMA_LOADENS4_14ComposedLayoutINS4_7SwizzleILi2ELi4ELi3EEENS4_18smem_ptr_flag_bitsILi16EEENSS_INS5_IJNSA_ILi8EEESF_EEENS5_IJSF_SB_EEEEEEEvNS4_8identityESZ_NS10_INS11_ILi3ELi4ELi3EEES14_NSS_INS5_IJSE_S15_EEENS5_IJSB_SE_EEEEEEEvS1A_EENS_8epilogue10collective18CollectiveEpilogueINS1H_23Sm100TmaWarpSpecializedILi3ELi2ELi16ELb1ELb0EEEJSG_NS5_IJNSS_ISE_SB_EENSS_ISF_SB_EEEEESH_SI_SH_SI_NS1H_6fusion15FusionCallbacksIS1L_NS1P_17LinearCombinationISH_fSH_fLNS_15FloatRoundStyleE2EEESG_S1O_JEEENS4_5SM1004TMEM4LOAD26SM100_TMEM_LOAD_16dp256b4xESZ_S19_NS4_17SM75_U32x4_LDSM_NENS4_14SM90_TMA_STOREES19_NS4_17SM90_U32x4_STSM_NENS4_39AutoVectorizingCopyWithAssumedAlignmentILi128EEEEEEvvEEEEvNT_6ParamsE,"",@"SHT_CUDA_INFO"
	.sectionflags	@""
	.align	4


	//----- nvinfo : EIATTR_CUDA_API_VERSION
	.align		4
        /*0000*/ 	.byte	0x04, 0x37
        /*0002*/ 	.short	(.L_31 - .L_30)
.L_30:
        /*0004*/ 	.word	0x00000082


	//----- nvinfo : EIATTR_KPARAM_INFO
	.align		4
.L_31:
        /*0008*/ 	.byte	0x04, 0x17
        /*000a*/ 	.short	(.L_33 - .L_32)
.L_32:
        /*000c*/ 	.word	0x00000000
        /*0010*/ 	.short	0x0000
        /*0012*/ 	.short	0x0000
        /*0014*/ 	.byte	0x00, 0xf0, 0x01, 0x20


	//----- nvinfo : EIATTR_AT_ENTRY_FRAGMENTS
	.align		4
.L_33:
        /*0018*/ 	.byte	0x04, 0x4f
        /*001a*/ 	.short	(.L_35 - .L_34)


	//   ....[0]....
.L_34:
        /*001c*/ 	.word	0x00000006


	//----- nvinfo : EIATTR_RESERVED_SMEM_USED
	.align		4
.L_35:
        /*0020*/ 	.byte	0x01, 0x41
	.zero		2


	//----- nvinfo : EIATTR_SPARSE_MMA_MASK
	.align		4
        /*0024*/ 	.byte	0x03, 0x50
        /*0026*/ 	.short	0x0000


	//----- nvinfo : EIATTR_TCGEN05_1CTA_USED
	.align		4
        /*0028*/ 	.byte	0x01, 0x51
	.zero		2


	//----- nvinfo : EIATTR_MAXREG_COUNT
	.align		4
        /*002c*/ 	.byte	0x03, 0x1b
        /*002e*/ 	.short	0x00ff


	//----- nvinfo : EIATTR_NUM_BARRIERS
	.align		4
        /*0030*/ 	.byte	0x02, 0x4c
        /*0032*/ 	.byte	0x07
	.zero		1


	//----- nvinfo : EIATTR_EXTERNS
	.align		4
        /*0034*/ 	.byte	0x04, 0x0f
        /*0036*/ 	.short	(.L_37 - .L_36)


	//   ....[0]....
	.align		4
.L_36:
        /*0038*/ 	.word	index@(__assertfail)


	//----- nvinfo : EIATTR_MERCURY_ISA_VERSION
	.align		4
.L_37:
        /*003c*/ 	.byte	0x03, 0x5f
        /*003e*/ 	.short	0x0101


	//----- nvinfo : EIATTR_INT_WARP_WIDE_INSTR_OFFSETS
	.align		4
        /*0040*/ 	.byte	0x04, 0x31
        /*0042*/ 	.short	(.L_39 - .L_38)


	//   ....[0]....
.L_38:
        /*0044*/ 	.word	0x00002090


	//   ....[1]....
        /*0048*/ 	.word	0x000046a0


	//   ....[2]....
        /*004c*/ 	.word	0x000046d0


	//   ....[3]....
        /*0050*/ 	.word	0x00004720


	//   ....[4]....
        /*0054*/ 	.word	0x00005000


	//   ....[5]....
        /*0058*/ 	.word	0x00005020


	//   ....[6]....
        /*005c*/ 	.word	0x000052f0


	//   ....[7]....
        /*0060*/ 	.word	0x00005420


	//----- nvinfo : EIATTR_COOP_GROUP_MASK_REGIDS
	.align		4
.L_39:
        /*0064*/ 	.byte	0x04, 0x29
        /*0066*/ 	.short	(.L_41 - .L_40)


	//   ....[0]....
.L_40:
        /*0068*/ 	.word	0xffffffff


	//   ....[1]....
        /*006c*/ 	.word	0xffffffff


	//   ....[2]....
        /*0070*/ 	.word	0xffffffff


	//   ....[3]....
        /*0074*/ 	.word	0xffffffff


	//   ....[4]....
        /*0078*/ 	.word	0xffffffff


	//   ....[5]....
        /*007c*/ 	.word	0xffffffff


	//   ....[6]....
        /*0080*/ 	.word	0xffffffff


	//   ....[7]....
        /*0084*/ 	.word	0xffffffff


	//   ....[8]....
        /*0088*/ 	.word	0xffffffff


	//   ....[9]....
        /*008c*/ 	.word	0xffffffff


	//   ....[10]....
        /*0090*/ 	.word	0xffffffff


	//   ....[11]....
        /*0094*/ 	.word	0xffffffff


	//   ....[12]....
        /*0098*/ 	.word	0xffffffff


	//----- nvinfo : EIATTR_COOP_GROUP_INSTR_OFFSETS
	.align		4
.L_41:
        /*009c*/ 	.byte	0x04, 0x28
        /*009e*/ 	.short	(.L_43 - .L_42)


	//   ....[0]....
.L_42:
        /*00a0*/ 	.word	0x00000090


	//   ....[1]....
        /*00a4*/ 	.word	0x000004d0


	//   ....[2]....
        /*00a8*/ 	.word	0x00000930


	//   ....[3]....
        /*00ac*/ 	.word	0x00000ab0


	//   ....[4]....
        /*00b0*/ 	.word	0x00000bb0


	//   ....[5]....
        /*00b4*/ 	.word	0x00000d20


	//   ....[6]....
        /*00b8*/ 	.word	0x00000ec0


	//   ....[7]....
        /*00bc*/ 	.word	0x00001f70


	//   ....[8]....
        /*00c0*/ 	.word	0x000039b0


	//   ....[9]....
        /*00c4*/ 	.word	0x00003bc0


	//   ....[10]....
        /*00c8*/ 	.word	0x00003bf0


	//   ....[11]....
        /*00cc*/ 	.word	0x00004590


	//   ....[12]....
        /*00d0*/ 	.word	0x000047c0


	//----- nvinfo : EIATTR_VRC_CTA_INIT_COUNT
	.align		4
.L_43:
        /*00d4*/ 	.byte	0x02, 0x4a
        /*00d6*/ 	.byte	0x80
	.zero		1


	//----- nvinfo : EIATTR_SYSCALL_OFFSETS
	.align		4
        /*00d8*/ 	.byte	0x04, 0x46
        /*00da*/ 	.short	(.L_45 - .L_44)


	//   ....[0]....
.L_44:
        /*00dc*/ 	.word	0x00006000


	//   ....[1]....
        /*00e0*/ 	.word	0x000060f0


	//   ....[2]....
        /*00e4*/ 	.word	0x000068d0


	//   ....[3]....
        /*00e8*/ 	.word	0x00007210


	//----- nvinfo : EIATTR_MBARRIER_INSTR_OFFSETS
	.align		4
.L_45:
        /*00ec*/ 	.byte	0x04, 0x39
        /*00ee*/ 	.short	(.L_47 - .L_46)


	//   ....[0]....
.L_46:
        /*00f0*/ 	.word	0x000005d0
        /*00f4*/ 	.word	0x000000ff
        /*00f8*/ 	.word	0x00000000
        /*00fc*/ 	.short	0x0100
        /*00fe*/ 	.byte	0x05
	.zero		1


	//   ....[1]....
        /*0100*/ 	.word	0x000005e0
        /*0104*/ 	.word	0x000000ff
        /*0108*/ 	.word	0x000000d0
        /*010c*/ 	.short	0x0100
        /*010e*/ 	.byte	0x05
	.zero		1


	//   ....[2]....
        /*0110*/ 	.word	0x000005f0
        /*0114*/ 	.word	0x000000ff
        /*0118*/ 	.word	0x00000008
        /*011c*/ 	.short	0x0100
        /*011e*/ 	.byte	0x05
	.zero		1


	//   ....[3]....
        /*0120*/ 	.word	0x00000600
        /*0124*/ 	.word	0x000000ff
        /*0128*/ 	.word	0x000000d8
        /*012c*/ 	.short	0x0100
        /*012e*/ 	.byte	0x05
	.zero		1


	//   ....[4]....
        /*0130*/ 	.word	0x00000610
        /*0134*/ 	.word	0x000000ff
        /*0138*/ 	.word	0x00000010
        /*013c*/ 	.short	0x0100
        /*013e*/ 	.byte	0x05
	.zero		1


	//   ....[5]....
        /*0140*/ 	.word	0x00000620
        /*0144*/ 	.word	0x000000ff
        /*0148*/ 	.word	0x000000e0
        /*014c*/ 	.short	0x0100
        /*014e*/ 	.byte	0x05
	.zero		1


	//   ....[6]....
        /*0150*/ 	.word	0x00000630
        /*0154*/ 	.word	0x000000ff
        /*0158*/ 	.word	0x00000018
        /*015c*/ 	.short	0x0100
        /*015e*/ 	.byte	0x05
	.zero		1


	//   ....[7]....
        /*0160*/ 	.word	0x00000640
        /*0164*/ 	.word	0x000000ff
        /*0168*/ 	.word	0x000000e8
        /*016c*/ 	.short	0x0100
        /*016e*/ 	.byte	0x05
	.zero		1


	//   ....[8]....
        /*0170*/ 	.word	0x00000650
        /*0174*/ 	.word	0x000000ff
        /*0178*/ 	.word	0x00000020
        /*017c*/ 	.short	0x0100
        /*017e*/ 	.byte	0x05
	.zero		1


	//   ....[9]....
        /*0180*/ 	.word	0x00000660
        /*0184*/ 	.word	0x000000ff
        /*0188*/ 	.word	0x000000f0
        /*018c*/ 	.short	0x0100
        /*018e*/ 	.byte	0x05
	.zero		1


	//   ....[10]....
        /*0190*/ 	.word	0x00000670
        /*0194*/ 	.word	0x000000ff
        /*0198*/ 	.word	0x00000028
        /*019c*/ 	.short	0x0100
        /*019e*/ 	.byte	0x05
	.zero		1


	//   ....[11]....
        /*01a0*/ 	.word	0x00000680
        /*01a4*/ 	.word	0x000000ff
        /*01a8*/ 	.word	0x000000f8
        /*01ac*/ 	.short	0x0100
        /*01ae*/ 	.byte	0x05
	.zero		1


	//   ....[12]....
        /*01b0*/ 	.word	0x00000690
        /*01b4*/ 	.word	0x000000ff
        /*01b8*/ 	.word	0x00000030
        /*01bc*/ 	.short	0x0100
        /*01be*/ 	.byte	0x05
	.zero		1


	//   ....[13]....
        /*01c0*/ 	.word	0x000006a0
        /*01c4*/ 	.word	0x000000ff
        /*01c8*/ 	.word	0x00000100
        /*01cc*/ 	.short	0x0100
        /*01ce*/ 	.byte	0x05
	.zero		1


	//   ....[14]....
        /*01d0*/ 	.word	0x000006b0
        /*01d4*/ 	.word	0x000000ff
        /*01d8*/ 	.word	0x00000038
        /*01dc*/ 	.short	0x0100
        /*01de*/ 	.byte	0x05
	.zero		1


	//   ....[15]....
        /*01e0*/ 	.word	0x000006c0
        /*01e4*/ 	.word	0x000000ff
        /*01e8*/ 	.word	0x00000108
        /*01ec*/ 	.short	0x0100
        /*01ee*/ 	.byte	0x05
	.zero		1


	//   ....[16]....
        /*01f0*/ 	.word	0x000006d0
        /*01f4*/ 	.word	0x000000ff
        /*01f8*/ 	.word	0x00000040
        /*01fc*/ 	.short	0x0100
        /*01fe*/ 	.byte	0x05
	.zero		1


	//   ....[17]....
        /*0200*/ 	.word	0x000006e0
        /*0204*/ 	.word	0x000000ff
        /*0208*/ 	.word	0x00000110
        /*020c*/ 	.short	0x0100
        /*020e*/ 	.byte	0x05
	.zero		1


	//   ....[18]....
        /*0210*/ 	.word	0x000006f0
        /*0214*/ 	.word	0x000000ff
        /*0218*/ 	.word	0x00000048
        /*021c*/ 	.short	0x0100
        /*021e*/ 	.byte	0x05
	.zero		1


	//   ....[19]....
        /*0220*/ 	.word	0x00000700
        /*0224*/ 	.word	0x000000ff
        /*0228*/ 	.word	0x00000118
        /*022c*/ 	.short	0x0100
        /*022e*/ 	.byte	0x05
	.zero		1


	//   ....[20]....
        /*0230*/ 	.word	0x00000710
        /*0234*/ 	.word	0x000000ff
        /*0238*/ 	.word	0x00000050
        /*023c*/ 	.short	0x0100
        /*023e*/ 	.byte	0x05
	.zero		1


	//   ....[21]....
        /*0240*/ 	.word	0x00000720
        /*0244*/ 	.word	0x000000ff
        /*0248*/ 	.word	0x00000120
        /*024c*/ 	.short	0x0100
        /*024e*/ 	.byte	0x05
	.zero		1


	//   ....[22]....
        /*0250*/ 	.word	0x00000730
        /*0254*/ 	.word	0x000000ff
        /*0258*/ 	.word	0x00000058
        /*025c*/ 	.short	0x0100
        /*025e*/ 	.byte	0x05
	.zero		1


	//   ....[23]....
        /*0260*/ 	.word	0x00000740
        /*0264*/ 	.word	0x000000ff
        /*0268*/ 	.word	0x00000128
        /*026c*/ 	.short	0x0100
        /*026e*/ 	.byte	0x05
	.zero		1


	//   ....[24]....
        /*0270*/ 	.word	0x00000750
        /*0274*/ 	.word	0x000000ff
        /*0278*/ 	.word	0x00000060
        /*027c*/ 	.short	0x0100
        /*027e*/ 	.byte	0x05
	.zero		1


	//   ....[25]....
        /*0280*/ 	.word	0x00000760
        /*0284*/ 	.word	0x000000ff
        /*0288*/ 	.word	0x00000130
        /*028c*/ 	.short	0x0100
        /*028e*/ 	.byte	0x05
	.zero		1


	//   ....[26]....
        /*0290*/ 	.word	0x00000770
        /*0294*/ 	.word	0x000000ff
        /*0298*/ 	.word	0x00000068
        /*029c*/ 	.short	0x0100
        /*029e*/ 	.byte	0x05
	.zero		1


	//   ....[27]....
        /*02a0*/ 	.word	0x00000780
        /*02a4*/ 	.word	0x000000ff
        /*02a8*/ 	.word	0x00000138
        /*02ac*/ 	.short	0x0100
        /*02ae*/ 	.byte	0x05
	.zero		1


	//   ....[28]....
        /*02b0*/ 	.word	0x00000790
        /*02b4*/ 	.word	0x000000ff
        /*02b8*/ 	.word	0x00000070
        /*02bc*/ 	.short	0x0100
        /*02be*/ 	.byte	0x05
	.zero		1


	//   ....[29]....
        /*02c0*/ 	.word	0x000007a0
        /*02c4*/ 	.word	0x000000ff
        /*02c8*/ 	.word	0x00000140
        /*02cc*/ 	.short	0x0100
        /*02ce*/ 	.byte	0x05
	.zero		1


	//   ....[30]....
        /*02d0*/ 	.word	0x000007b0
        /*02d4*/ 	.word	0x000000ff
        /*02d8*/ 	.word	0x00000078
        /*02dc*/ 	.short	0x0100
        /*02de*/ 	.byte	0x05
	.zero		1


	//   ....[31]....
        /*02e0*/ 	.word	0x000007c0
        /*02e4*/ 	.word	0x000000ff
        /*02e8*/ 	.word	0x00000148
        /*02ec*/ 	.short	0x0100
        /*02ee*/ 	.byte	0x05
	.zero		1


	//   ....[32]....
        /*02f0*/ 	.word	0x000007d0
        /*02f4*/ 	.word	0x000000ff
        /*02f8*/ 	.word	0x00000080
        /*02fc*/ 	.short	0x0100
        /*02fe*/ 	.byte	0x05
	.zero		1


	//   ....[33]....
        /*0300*/ 	.word	0x000007e0
        /*0304*/ 	.word	0x000000ff
        /*0308*/ 	.word	0x00000150
        /*030c*/ 	.short	0x0100
        /*030e*/ 	.byte	0x05
	.zero		1


	//   ....[34]....
        /*0310*/ 	.word	0x000007f0
        /*0314*/ 	.word	0x000000ff
        /*0318*/ 	.word	0x00000088
        /*031c*/ 	.short	0x0100
        /*031e*/ 	.byte	0x05
	.zero		1


	//   ....[35]....
        /*0320*/ 	.word	0x00000800
        /*0324*/ 	.word	0x000000ff
        /*0328*/ 	.word	0x00000158
        /*032c*/ 	.short	0x0100
        /*032e*/ 	.byte	0x05
	.zero		1


	//   ....[36]....
        /*0330*/ 	.word	0x00000810
        /*0334*/ 	.word	0x000000ff
        /*0338*/ 	.word	0x00000090
        /*033c*/ 	.short	0x0100
        /*033e*/ 	.byte	0x05
	.zero		1


	//   ....[37]....
        /*0340*/ 	.word	0x00000820
        /*0344*/ 	.word	0x000000ff
        /*0348*/ 	.word	0x00000160
        /*034c*/ 	.short	0x0100
        /*034e*/ 	.byte	0x05
	.zero		1


	//   ....[38]....
        /*0350*/ 	.word	0x00000830
        /*0354*/ 	.word	0x000000ff
        /*0358*/ 	.word	0x00000098
        /*035c*/ 	.short	0x0100
        /*035e*/ 	.byte	0x05
	.zero		1


	//   ....[39]....
        /*0360*/ 	.word	0x00000840
        /*0364*/ 	.word	0x000000ff
        /*0368*/ 	.word	0x00000168
        /*036c*/ 	.short	0x0100
        /*036e*/ 	.byte	0x05
	.zero		1


	//   ....[40]....
        /*0370*/ 	.word	0x00000850
        /*0374*/ 	.word	0x000000ff
        /*0378*/ 	.word	0x000000a0
        /*037c*/ 	.short	0x0100
        /*037e*/ 	.byte	0x05
	.zero		1


	//   ....[41]....
        /*0380*/ 	.word	0x00000860
        /*0384*/ 	.word	0x000000ff
        /*0388*/ 	.word	0x00000170
        /*038c*/ 	.short	0x0100
        /*038e*/ 	.byte	0x05
	.zero		1


	//   ....[42]....
        /*0390*/ 	.word	0x00000870
        /*0394*/ 	.word	0x000000ff
        /*0398*/ 	.word	0x000000a8
        /*039c*/ 	.short	0x0100
        /*039e*/ 	.byte	0x05
	.zero		1


	//   ....[43]....
        /*03a0*/ 	.word	0x00000880
        /*03a4*/ 	.word	0x000000ff
        /*03a8*/ 	.word	0x00000178
        /*03ac*/ 	.short	0x0100
        /*03ae*/ 	.byte	0x05
	.zero		1


	//   ....[44]....
        /*03b0*/ 	.word	0x00000890
        /*03b4*/ 	.word	0x000000ff
        /*03b8*/ 	.word	0x000000b0
        /*03bc*/ 	.short	0x0100
        /*03be*/ 	.byte	0x05
	.zero		1


	//   ....[45]....
        /*03c0*/ 	.word	0x000008a0
        /*03c4*/ 	.word	0x000000ff
        /*03c8*/ 	.word	0x00000180
        /*03cc*/ 	.short	0x0100
        /*03ce*/ 	.byte	0x05
	.zero		1


	//   ....[46]....
        /*03d0*/ 	.word	0x000008b0
        /*03d4*/ 	.word	0x000000ff
        /*03d8*/ 	.word	0x000000b8
        /*03dc*/ 	.short	0x0100
        /*03de*/ 	.byte	0x05
	.zero		1


	//   ....[47]....
        /*03e0*/ 	.word	0x000008c0
        /*03e4*/ 	.word	0x000000ff
        /*03e8*/ 	.word	0x00000188
        /*03ec*/ 	.short	0x0100
        /*03ee*/ 	.byte	0x05
	.zero		1


	//   ....[48]....
        /*03f0*/ 	.word	0x000008d0
        /*03f4*/ 	.word	0x000000ff
        /*03f8*/ 	.word	0x000000c0
        /*03fc*/ 	.short	0x0100
        /*03fe*/ 	.byte	0x05
	.zero		1


	//   ....[49]....
        /*0400*/ 	.word	0x000008e0
        /*0404*/ 	.word	0x000000ff
        /*0408*/ 	.word	0x00000190
        /*040c*/ 	.short	0x0100
        /*040e*/ 	.byte	0x05
	.zero		1


	//   ....[50]....
        /*0410*/ 	.word	0x000008f0
        /*0414*/ 	.word	0x000000ff
        /*0418*/ 	.word	0x000000c8
        /*041c*/ 	.short	0x0100
        /*041e*/ 	.byte	0x05
	.zero		1


	//   ....[51]....
        /*0420*/ 	.word	0x00000900
        /*0424*/ 	.word	0x000000ff
        /*0428*/ 	.word	0x00000198
        /*042c*/ 	.short	0x0100
        /*042e*/ 	.byte	0x05
	.zero		1


	//   ....[52]....
        /*0430*/ 	.word	0x00000a40
        /*0434*/ 	.word	0x000000ff
        /*0438*/ 	.word	0x000001a0
        /*043c*/ 	.short	0x0100
        /*043e*/ 	.byte	0x07
	.zero		1


	//   ....[53]....
        /*0440*/ 	.word	0x00000a50
        /*0444*/ 	.word	0x000000ff
        /*0448*/ 	.word	0x000001b8
        /*044c*/ 	.short	0x0100
        /*044e*/ 	.byte	0x07
	.zero		1


	//   ....[54]....
        /*0450*/ 	.word	0x00000a60
        /*0454*/ 	.word	0x000000ff
        /*0458*/ 	.word	0x000001a8
        /*045c*/ 	.short	0x0100
        /*045e*/ 	.byte	0x07
	.zero		1


	//   ....[55]....
        /*0460*/ 	.word	0x00000a70
        /*0464*/ 	.word	0x000000ff
        /*0468*/ 	.word	0x000001c0
        /*046c*/ 	.short	0x0100
        /*046e*/ 	.byte	0x07
	.zero		1


	//   ....[56]....
        /*0470*/ 	.word	0x00000a80
        /*0474*/ 	.word	0x000000ff
        /*0478*/ 	.word	0x000001b0
        /*047c*/ 	.short	0x0100
        /*047e*/ 	.byte	0x07
	.zero		1


	//   ....[57]....
        /*0480*/ 	.word	0x00000a90
        /*0484*/ 	.word	0x000000ff
        /*0488*/ 	.word	0x000001c8
        /*048c*/ 	.short	0x0100
        /*048e*/ 	.byte	0x07
	.zero		1


	//   ....[58]....
        /*0490*/ 	.word	0x00000b80
        /*0494*/ 	.word	0x000000ff
        /*0498*/ 	.word	0x000001d0
        /*049c*/ 	.short	0x0100
        /*049e*/ 	.byte	0x05
	.zero		1


	//   ....[59]....
        /*04a0*/ 	.word	0x00000b90
        /*04a4*/ 	.word	0x000000ff
        /*04a8*/ 	.word	0x000001d8
        /*04ac*/ 	.short	0x0100
        /*04ae*/ 	.byte	0x05
	.zero		1


	//   ....[60]....
        /*04b0*/ 	.word	0x00000cd0
        /*04b4*/ 	.word	0x000000ff
        /*04b8*/ 	.word	0x000001e0
        /*04bc*/ 	.short	0x0100
        /*04be*/ 	.byte	0x05
	.zero		1


	//   ....[61]....
        /*04c0*/ 	.word	0x00000ce0
        /*04c4*/ 	.word	0x000000ff
        /*04c8*/ 	.word	0x000001f0
        /*04cc*/ 	.short	0x0100
        /*04ce*/ 	.byte	0x05
	.zero		1


	//   ....[62]....
        /*04d0*/ 	.word	0x00000cf0
        /*04d4*/ 	.word	0x000000ff
        /*04d8*/ 	.word	0x000001e8
        /*04dc*/ 	.short	0x0100
        /*04de*/ 	.byte	0x05
	.zero		1


	//   ....[63]....
        /*04e0*/ 	.word	0x00000d00
        /*04e4*/ 	.word	0x000000ff
        /*04e8*/ 	.word	0x000001f8
        /*04ec*/ 	.short	0x0100
        /*04ee*/ 	.byte	0x05
	.zero		1


	//   ....[64]....
        /*04f0*/ 	.word	0x00000e30
        /*04f4*/ 	.word	0x000000ff
        /*04f8*/ 	.word	0x00000200
        /*04fc*/ 	.short	0x0100
        /*04fe*/ 	.byte	0x07
	.zero		1


	//   ....[65]....
        /*0500*/ 	.word	0x00000e40
        /*0504*/ 	.word	0x000000ff
        /*0508*/ 	.word	0x00000220
        /*050c*/ 	.short	0x0100
        /*050e*/ 	.byte	0x07
	.zero		1


	//   ....[66]....
        /*0510*/ 	.word	0x00000e50
        /*0514*/ 	.word	0x000000ff
        /*0518*/ 	.word	0x00000208
        /*051c*/ 	.short	0x0100
        /*051e*/ 	.byte	0x07
	.zero		1


	//   ....[67]....
        /*0520*/ 	.word	0x00000e60
        /*0524*/ 	.word	0x000000ff
        /*0528*/ 	.word	0x00000228
        /*052c*/ 	.short	0x0100
        /*052e*/ 	.byte	0x07
	.zero		1


	//   ....[68]....
        /*0530*/ 	.word	0x00000e70
        /*0534*/ 	.word	0x000000ff
        /*0538*/ 	.word	0x00000210
        /*053c*/ 	.short	0x0100
        /*053e*/ 	.byte	0x07
	.zero		1


	//   ....[69]....
        /*0540*/ 	.word	0x00000e80
        /*0544*/ 	.word	0x000000ff
        /*0548*/ 	.word	0x00000230
        /*054c*/ 	.short	0x0100
        /*054e*/ 	.byte	0x07
	.zero		1


	//   ....[70]....
        /*0550*/ 	.word	0x00000e90
        /*0554*/ 	.word	0x000000ff
        /*0558*/ 	.word	0x00000218
        /*055c*/ 	.short	0x0100
        /*055e*/ 	.byte	0x07
	.zero		1


	//   ....[71]....
        /*0560*/ 	.word	0x00000ea0
        /*0564*/ 	.word	0x000000ff
        /*0568*/ 	.word	0x00000238
        /*056c*/ 	.short	0x0100
        /*056e*/ 	.byte	0x07
	.zero		1


	//   ....[72]....
        /*0570*/ 	.word	0x00000f90
        /*0574*/ 	.word	0x000000ff
        /*0578*/ 	.word	0x00000240
        /*057c*/ 	.short	0x0100
        /*057e*/ 	.byte	0x05
	.zero		1


	//   ....[73]....
        /*0580*/ 	.word	0x00000fa0
        /*0584*/ 	.word	0x000000ff
        /*0588*/ 	.word	0x00000250
        /*058c*/ 	.short	0x0100
        /*058e*/ 	.byte	0x05
	.zero		1


	//   ....[74]....
        /*0590*/ 	.word	0x00000fb0
        /*0594*/ 	.word	0x000000ff
        /*0598*/ 	.word	0x00000248
        /*059c*/ 	.short	0x0100
        /*059e*/ 	.byte	0x05
	.zero		1


	//   ....[75]....
        /*05a0*/ 	.word	0x00000fc0
        /*05a4*/ 	.word	0x000000ff
        /*05a8*/ 	.word	0x00000258
        /*05ac*/ 	.short	0x0100
        /*05ae*/ 	.byte	0x05
	.zero		1


	//   ....[76]....
        /*05b0*/ 	.word	0x00001890
        /*05b4*/ 	.word	0x00000002
        /*05b8*/ 	.word	0x00000250
        /*05bc*/ 	.short	0x010a
        /*05be*/ 	.byte	0xff
	.zero		1


	//   ....[77]....
        /*05c0*/ 	.word	0x000018c0
        /*05c4*/ 	.word	0x00000002
        /*05c8*/ 	.word	0x00000240
        /*05cc*/ 	.short	0x0101
        /*05ce*/ 	.byte	0xff
	.zero		1


	//   ....[78]....
        /*05d0*/ 	.word	0x00001990
        /*05d4*/ 	.word	0x000000ff
        /*05d8*/ 	.word	0x000000d0
        /*05dc*/ 	.short	0x010a
        /*05de*/ 	.byte	0x08
	.zero		1


	//   ....[79]....
        /*05e0*/ 	.word	0x00001a30
        /*05e4*/ 	.word	0x000000ff
        /*05e8*/ 	.word	0x000000d0
        /*05ec*/ 	.short	0x010a
        /*05ee*/ 	.byte	0x21
	.zero		1


	//   ....[80]....
        /*05f0*/ 	.word	0x00001b90
        /*05f4*/ 	.word	0x000000ff
        /*05f8*/ 	.word	0x000000d0
        /*05fc*/ 	.short	0x010a
        /*05fe*/ 	.byte	0x08
	.zero		1


	//   ....[81]....
        /*0600*/ 	.word	0x00001c80
        /*0604*/ 	.word	0x000000ff
        /*0608*/ 	.word	0x000001d8
        /*060c*/ 	.short	0x0101
        /*060e*/ 	.byte	0x04
	.zero		1


	//   ....[82]....
        /*0610*/ 	.word	0x00001ca0
        /*0614*/ 	.word	0x000000ff
        /*0618*/ 	.word	0x000000d0
        /*061c*/ 	.short	0x010a
        /*061e*/ 	.byte	0x08
	.zero		1


	//   ....[83]....
        /*0620*/ 	.word	0x00001d20
        /*0624*/ 	.word	0x000000ff
        /*0628*/ 	.word	0x000000d0
        /*062c*/ 	.short	0x010a
        /*062e*/ 	.byte	0x11
	.zero		1


	//   ....[84]....
        /*0630*/ 	.word	0x00001e80
        /*0634*/ 	.word	0x000000ff
        /*0638*/ 	.word	0x000000d0
        /*063c*/ 	.short	0x010a
        /*063e*/ 	.byte	0x08
	.zero		1


	//   ....[85]....
        /*0640*/ 	.word	0x00001fa0
        /*0644*/ 	.word	0x00000002
        /*0648*/ 	.word	0x000001e0
        /*064c*/ 	.short	0x010a
        /*064e*/ 	.byte	0xff
	.zero		1


	//   ....[86]....
        /*0650*/ 	.word	0x00002060
        /*0654*/ 	.word	0x00000002
        /*0658*/ 	.word	0x00000000
        /*065c*/ 	.short	0x0101
        /*065e*/ 	.byte	0xff
	.zero		1


	//   ....[87]....
        /*0660*/ 	.word	0x000025c0
        /*0664*/ 	.word	0x000000ff
        /*0668*/ 	.word	0x00000000
        /*066c*/ 	.short	0x010a
        /*066e*/ 	.byte	0x05
	.zero		1


	//   ....[88]....
        /*0670*/ 	.word	0x00002650
        /*0674*/ 	.word	0x000000ff
        /*0678*/ 	.word	0x00000000
        /*067c*/ 	.short	0x010a
        /*067e*/ 	.byte	0x05
	.zero		1


	//   ....[89]....
        /*0680*/ 	.word	0x000026e0
        /*0684*/ 	.word	0x000000ff
        /*0688*/ 	.word	0x00000000
        /*068c*/ 	.short	0x010a
        /*068e*/ 	.byte	0x05
	.zero		1


	//   ....[90]....
        /*0690*/ 	.word	0x00002770
        /*0694*/ 	.word	0x000000ff
        /*0698*/ 	.word	0x00000000
        /*069c*/ 	.short	0x010a
        /*069e*/ 	.byte	0x05
	.zero		1


	//   ....[91]....
        /*06a0*/ 	.word	0x00002800
        /*06a4*/ 	.word	0x000000ff
        /*06a8*/ 	.word	0x00000000
        /*06ac*/ 	.short	0x010a
        /*06ae*/ 	.byte	0x05
	.zero		1


	//   ....[92]....
        /*06b0*/ 	.word	0x00002890
        /*06b4*/ 	.word	0x000000ff
        /*06b8*/ 	.word	0x00000000
        /*06bc*/ 	.short	0x010a
        /*06be*/ 	.byte	0x05
	.zero		1


	//   ....[93]....
        /*06c0*/ 	.word	0x00002920
        /*06c4*/ 	.word	0x000000ff
        /*06c8*/ 	.word	0x00000000
        /*06cc*/ 	.short	0x010a
        /*06ce*/ 	.byte	0x05
	.zero		1


	//   ....[94]....
        /*06d0*/ 	.word	0x000029b0
        /*06d4*/ 	.word	0x000000ff
        /*06d8*/ 	.word	0x00000000
        /*06dc*/ 	.short	0x010a
        /*06de*/ 	.byte	0x05
	.zero		1


	//   ....[95]....
        /*06e0*/ 	.word	0x00002a40
        /*06e4*/ 	.word	0x000000ff
        /*06e8*/ 	.word	0x00000000
        /*06ec*/ 	.short	0x010a
        /*06ee*/ 	.byte	0x05
	.zero		1


	//   ....[96]....
        /*06f0*/ 	.word	0x00002ad0
        /*06f4*/ 	.word	0x000000ff
        /*06f8*/ 	.word	0x00000000
        /*06fc*/ 	.short	0x010a
        /*06fe*/ 	.byte	0x05
	.zero		1


	//   ....[97]....
        /*0700*/ 	.word	0x00002b60
        /*0704*/ 	.word	0x000000ff
        /*0708*/ 	.word	0x00000000
        /*070c*/ 	.short	0x010a
        /*070e*/ 	.byte	0x05
	.zero		1


	//   ....[98]....
        /*0710*/ 	.word	0x00002bf0
        /*0714*/ 	.word	0x000000ff
        /*0718*/ 	.word	0x00000000
        /*071c*/ 	.short	0x010a
        /*071e*/ 	.byte	0x05
	.zero		1


	//   ....[99]....
        /*0720*/ 	.word	0x00002c80
        /*0724*/ 	.word	0x000000ff
        /*0728*/ 	.word	0x00000000
        /*072c*/ 	.short	0x010a
        /*072e*/ 	.byte	0x05
	.zero		1


	//   ....[100]....
        /*0730*/ 	.word	0x00002d10
        /*0734*/ 	.word	0x000000ff
        /*0738*/ 	.word	0x00000000
        /*073c*/ 	.short	0x010a
        /*073e*/ 	.byte	0x05
	.zero		1


	//   ....[101]....
        /*0740*/ 	.word	0x00002da0
        /*0744*/ 	.word	0x000000ff
        /*0748*/ 	.word	0x00000000
        /*074c*/ 	.short	0x010a
        /*074e*/ 	.byte	0x05
	.zero		1


	//   ....[102]....
        /*0750*/ 	.word	0x00002e30
        /*0754*/ 	.word	0x000000ff
        /*0758*/ 	.word	0x00000000
        /*075c*/ 	.short	0x010a
        /*075e*/ 	.byte	0x05
	.zero		1


	//   ....[103]....
        /*0760*/ 	.word	0x00002ec0
        /*0764*/ 	.word	0x000000ff
        /*0768*/ 	.word	0x00000000
        /*076c*/ 	.short	0x010a
        /*076e*/ 	.byte	0x05
	.zero		1


	//   ....[104]....
        /*0770*/ 	.word	0x00002f50
        /*0774*/ 	.word	0x000000ff
        /*0778*/ 	.word	0x00000000
        /*077c*/ 	.short	0x010a
        /*077e*/ 	.byte	0x05
	.zero		1


	//   ....[105]....
        /*0780*/ 	.word	0x00002fe0
        /*0784*/ 	.word	0x000000ff
        /*0788*/ 	.word	0x00000000
        /*078c*/ 	.short	0x010a
        /*078e*/ 	.byte	0x05
	.zero		1


	//   ....[106]....
        /*0790*/ 	.word	0x00003070
        /*0794*/ 	.word	0x000000ff
        /*0798*/ 	.word	0x00000000
        /*079c*/ 	.short	0x010a
        /*079e*/ 	.byte	0x05
	.zero		1


	//   ....[107]....
        /*07a0*/ 	.word	0x00003100
        /*07a4*/ 	.word	0x000000ff
        /*07a8*/ 	.word	0x00000000
        /*07ac*/ 	.short	0x010a
        /*07ae*/ 	.byte	0x05
	.zero		1


	//   ....[108]....
        /*07b0*/ 	.word	0x00003190
        /*07b4*/ 	.word	0x000000ff
        /*07b8*/ 	.word	0x00000000
        /*07bc*/ 	.short	0x010a
        /*07be*/ 	.byte	0x05
	.zero		1


	//   ....[109]....
        /*07c0*/ 	.word	0x00003220
        /*07c4*/ 	.word	0x000000ff
        /*07c8*/ 	.word	0x00000000
        /*07cc*/ 	.short	0x010a
        /*07ce*/ 	.byte	0x05
	.zero		1


	//   ....[110]....
        /*07d0*/ 	.word	0x000032b0
        /*07d4*/ 	.word	0x000000ff
        /*07d8*/ 	.word	0x00000000
        /*07dc*/ 	.short	0x010a
        /*07de*/ 	.byte	0x05
	.zero		1


	//   ....[111]....
        /*07e0*/ 	.word	0x00003340
        /*07e4*/ 	.word	0x000000ff
        /*07e8*/ 	.word	0x00000000
        /*07ec*/ 	.short	0x010a
        /*07ee*/ 	.byte	0x05
	.zero		1


	//   ....[112]....
        /*07f0*/ 	.word	0x000033e0
        /*07f4*/ 	.word	0x00000000
        /*07f8*/ 	.word	0x00000000
        /*07fc*/ 	.short	0x010a
        /*07fe*/ 	.byte	0xff
	.zero		1


	//   ....[113]....
        /*0800*/ 	.word	0x00003500
        /*0804*/ 	.word	0x00000000
        /*0808*/ 	.word	0x00000240
        /*080c*/ 	.short	0x010a
        /*080e*/ 	.byte	0xff
	.zero		1


	//   ....[114]....
        /*0810*/ 	.word	0x00003570
        /*0814*/ 	.word	0x00000000
        /*0818*/ 	.word	0x00000000
        /*081c*/ 	.short	0x0101
        /*081e*/ 	.byte	0xff
	.zero		1


	//   ....[115]....
        /*0820*/ 	.word	0x00003590
        /*0824*/ 	.word	0x000000ff
        /*0828*/ 	.word	0x000001f0
        /*082c*/ 	.short	0x010a
        /*082e*/ 	.byte	0x05
	.zero		1


	//   ....[116]....
        /*0830*/ 	.word	0x000036b0
        /*0834*/ 	.word	0x00000000
        /*0838*/ 	.word	0x000001e0
        /*083c*/ 	.short	0x010a
        /*083e*/ 	.byte	0xff
	.zero		1


	//   ....[117]....
        /*0840*/ 	.word	0x000037b0
        /*0844*/ 	.word	0x00000000
        /*0848*/ 	.word	0x00000000
        /*084c*/ 	.short	0x0101
        /*084e*/ 	.byte	0xff
	.zero		1


	//   ....[118]....
        /*0850*/ 	.word	0x00003840
        /*0854*/ 	.word	0x000000ff
        /*0858*/ 	.word	0x000001f0
        /*085c*/ 	.short	0x0106
        /*085e*/ 	.byte	0x05
	.zero		1


	//   ....[119]....
        /*0860*/ 	.word	0x00003860
        /*0864*/ 	.word	0x000000ff
        /*0868*/ 	.word	0x000001f0
        /*086c*/ 	.short	0x010a
        /*086e*/ 	.byte	0x05
	.zero		1


	//   ....[120]....
        /*0870*/ 	.word	0x000038f0
        /*0874*/ 	.word	0x000000ff
        /*0878*/ 	.word	0x000001f0
        /*087c*/ 	.short	0x0106
        /*087e*/ 	.byte	0x04
	.zero		1


	//   ....[121]....
        /*0880*/ 	.word	0x00003930
        /*0884*/ 	.word	0x00000000
        /*0888*/ 	.word	0x000001f0
        /*088c*/ 	.short	0x010a
        /*088e*/ 	.byte	0xff
	.zero		1


	//   ....[122]....
        /*0890*/ 	.word	0x00003e20
        /*0894*/ 	.word	0x00000000
        /*0898*/ 	.word	0x000001e0
        /*089c*/ 	.short	0x010a
        /*089e*/ 	.byte	0xff
	.zero		1


	//   ....[123]....
        /*08a0*/ 	.word	0x00003f20
        /*08a4*/ 	.word	0x00000003
        /*08a8*/ 	.word	0x00000000
        /*08ac*/ 	.short	0x0101
        /*08ae*/ 	.byte	0xff
	.zero		1


	//   ....[124]....
        /*08b0*/ 	.word	0x00003f30
        /*08b4*/ 	.word	0x000000ff
        /*08b8*/ 	.word	0x00000000
        /*08bc*/ 	.short	0x010a
        /*08be*/ 	.byte	0x04
	.zero		1


	//   ....[125]....
        /*08c0*/ 	.word	0x00003fb0
        /*08c4*/ 	.word	0x000000ff
        /*08c8*/ 	.word	0x00000220
        /*08cc*/ 	.short	0x010a
        /*08ce*/ 	.byte	0x08
	.zero		1


	//   ....[126]....
        /*08d0*/ 	.word	0x00004090
        /*08d4*/ 	.word	0x000000ff
        /*08d8*/ 	.word	0x00000000
        /*08dc*/ 	.short	0x010a
        /*08de*/ 	.byte	0x07
	.zero		1


	//   ....[127]....
        /*08e0*/ 	.word	0x000041d0
        /*08e4*/ 	.word	0x000000ff
        /*08e8*/ 	.word	0x00000000
        /*08ec*/ 	.short	0x010a
        /*08ee*/ 	.byte	0x04
	.zero		1


	//   ....[128]....
        /*08f0*/ 	.word	0x000043c0
        /*08f4*/ 	.word	0x000000ff
        /*08f8*/ 	.word	0x00000000
        /*08fc*/ 	.short	0x010a
        /*08fe*/ 	.byte	0x05
	.zero		1


	//   ....[129]....
        /*0900*/ 	.word	0x00004450
        /*0904*/ 	.word	0x000000ff
        /*0908*/ 	.word	0x00000000
        /*090c*/ 	.short	0x010a
        /*090e*/ 	.byte	0x05
	.zero		1


	//   ....[130]....
        /*0910*/ 	.word	0x000044e0
        /*0914*/ 	.word	0x000000ff
        /*0918*/ 	.word	0x00000000
        /*091c*/ 	.short	0x010a
        /*091e*/ 	.byte	0x05
	.zero		1


	//   ....[131]....
        /*0920*/ 	.word	0x00004570
        /*0924*/ 	.word	0x000000ff
        /*0928*/ 	.word	0x00000000
        /*092c*/ 	.short	0x010a
        /*092e*/ 	.byte	0x07
	.zero		1


	//   ....[132]....
        /*0930*/ 	.word	0x000049a0
        /*0934*/ 	.word	0x00000000
        /*0938*/ 	.word	0x000001e0
        /*093c*/ 	.short	0x010a
        /*093e*/ 	.byte	0xff
	.zero		1


	//   ....[133]....
        /*0940*/ 	.word	0x00004a60
        /*0944*/ 	.word	0x00000000
        /*0948*/ 	.word	0x00000000
        /*094c*/ 	.short	0x0101
        /*094e*/ 	.byte	0xff
	.zero		1


	//   ....[134]....
        /*0950*/ 	.word	0x00004d80
        /*0954*/ 	.word	0x000000ff
        /*0958*/ 	.word	0x000001d8
        /*095c*/ 	.short	0x010a
        /*095e*/ 	.byte	0x07
	.zero		1


	//   ....[135]....
        /*0960*/ 	.word	0x00004fa0
        /*0964*/ 	.word	0x000000ff
        /*0968*/ 	.word	0x000001b8
        /*096c*/ 	.short	0x010a
        /*096e*/ 	.byte	0x0f
	.zero		1


	//   ....[136]....
        /*0970*/ 	.word	0x000051a0
        /*0974*/ 	.word	0x000000ff
        /*0978*/ 	.word	0x000001a0
        /*097c*/ 	.short	0x010b
        /*097e*/ 	.byte	0x0f
	.zero		1


	//   ....[137]....
        /*0980*/ 	.word	0x000051f0
        /*0984*/ 	.word	0x000000ff
        /*0988*/ 	.word	0x00000000
        /*098c*/ 	.short	0x0101
        /*098e*/ 	.byte	0x10
	.zero		1


	//   ....[138]....
        /*0990*/ 	.word	0x00005230
        /*0994*/ 	.word	0x000000ff
        /*0998*/ 	.word	0x000001b8
        /*099c*/ 	.short	0x010a
        /*099e*/ 	.byte	0x0d
	.zero		1


	//   ....[139]....
        /*09a0*/ 	.word	0x00005470
        /*09a4*/ 	.word	0x000000ff
        /*09a8*/ 	.word	0x000001a0
        /*09ac*/ 	.short	0x010b
        /*09ae*/ 	.byte	0x0d
	.zero		1


	//   ....[140]....
        /*09b0*/ 	.word	0x000054e0
        /*09b4*/ 	.word	0x000000ff
        /*09b8*/ 	.word	0x00000000
        /*09bc*/ 	.short	0x0101
        /*09be*/ 	.byte	0x0f
	.zero		1


	//   ....[141]....
        /*09c0*/ 	.word	0x00005530
        /*09c4*/ 	.word	0x000000ff
        /*09c8*/ 	.word	0x00000000
        /*09cc*/ 	.short	0x010a
        /*09ce*/ 	.byte	0x04
	.zero		1


	//   ....[142]....
        /*09d0*/ 	.word	0x000055c0
        /*09d4*/ 	.word	0x000000ff
        /*09d8*/ 	.word	0x00000000
        /*09dc*/ 	.short	0x010a
        /*09de*/ 	.byte	0x04
	.zero		1


	//   ....[143]....
        /*09e0*/ 	.word	0x00005660
        /*09e4*/ 	.word	0x00000000
        /*09e8*/ 	.word	0x00000000
        /*09ec*/ 	.short	0x010a
        /*09ee*/ 	.byte	0xff
	.zero		1


	//   ....[144]....
        /*09f0*/ 	.word	0x000059d0
        /*09f4*/ 	.word	0x00000000
        /*09f8*/ 	.word	0x000001e0
        /*09fc*/ 	.short	0x010a
        /*09fe*/ 	.byte	0xff
	.zero		1


	//   ....[145]....
        /*0a00*/ 	.word	0x00005ae0
        /*0a04*/ 	.word	0x00000000
        /*0a08*/ 	.word	0x00000000
        /*0a0c*/ 	.short	0x0101
        /*0a0e*/ 	.byte	0xff
	.zero		1


	//   ....[146]....
        /*0a10*/ 	.word	0x000064f0
        /*0a14*/ 	.word	0x00000002
        /*0a18*/ 	.word	0x000001a0
        /*0a1c*/ 	.short	0x010a
        /*0a1e*/ 	.byte	0xff
	.zero		1


	//   ....[147]....
        /*0a20*/ 	.word	0x00006530
        /*0a24*/ 	.word	0x0000002c
        /*0a28*/ 	.word	0x00000200
        /*0a2c*/ 	.short	0x010a
        /*0a2e*/ 	.byte	0xff
	.zero		1


	//   ....[148]....
        /*0a30*/ 	.word	0x00006620
        /*0a34*/ 	.word	0x00000002
        /*0a38*/ 	.word	0x000001a0
        /*0a3c*/ 	.short	0x010a
        /*0a3e*/ 	.byte	0xff
	.zero		1


	//   ....[149]....
        /*0a40*/ 	.word	0x000067b0
        /*0a44*/ 	.word	0x0000002c
        /*0a48*/ 	.word	0x00000200
        /*0a4c*/ 	.short	0x010a
        /*0a4e*/ 	.byte	0xff
	.zero		1


	//   ....[150]....
        /*0a50*/ 	.word	0x00006f70
        /*0a54*/ 	.word	0x00000000
        /*0a58*/ 	.word	0x00000000
        /*0a5c*/ 	.short	0x0101
        /*0a5e*/ 	.byte	0xff
	.zero		1


	//   ....[151]....
        /*0a60*/ 	.word	0x00006f80
        /*0a64*/ 	.word	0x00000002
        /*0a68*/ 	.word	0x000001a0
        /*0a6c*/ 	.short	0x010a
        /*0a6e*/ 	.byte	0xff
	.zero		1


	//   ....[152]....
        /*0a70*/ 	.word	0x00007040
        /*0a74*/ 	.word	0x00000002
        /*0a78*/ 	.word	0x000001a0
        /*0a7c*/ 	.short	0x010a
        /*0a7e*/ 	.byte	0xff
	.zero		1


	//   ....[153]....
        /*0a80*/ 	.word	0x00007370
        /*0a84*/ 	.word	0x000000ff
        /*0a88*/ 	.word	0x00000000
        /*0a8c*/ 	.short	0x0101
        /*0a8e*/ 	.byte	0x05
	.zero		1


	//   ....[154]....
        /*0a90*/ 	.word	0x00007930
        /*0a94*/ 	.word	0x00000000
        /*0a98*/ 	.word	0x00000000
        /*0a9c*/ 	.short	0x0101
        /*0a9e*/ 	.byte	0xff
	.zero		1


	//   ....[155]....
        /*0aa0*/ 	.word	0x00007ba0
        /*0aa4*/ 	.word	0x000000ff
        /*0aa8*/ 	.word	0x00000000
        /*0aac*/ 	.short	0x0101
        /*0aae*/ 	.byte	0x04
	.zero		1


	//   ....[156]....
        /*0ab0*/ 	.word	0x00007bc0
        /*0ab4*/ 	.word	0x00000002
        /*0ab8*/ 	.word	0x00000250
        /*0abc*/ 	.short	0x010a
        /*0abe*/ 	.byte	0xff
	.zero		1


	//   ....[157]....
        /*0ac0*/ 	.word	0x00007c20
        /*0ac4*/ 	.word	0x00000002
        /*0ac8*/ 	.word	0x000000d0
        /*0acc*/ 	.short	0x010a
        /*0ace*/ 	.byte	0xff
	.zero		1


	//   ....[158]....
        /*0ad0*/ 	.word	0x00007c80
        /*0ad4*/ 	.word	0x00000002
        /*0ad8*/ 	.word	0x000000d0
        /*0adc*/ 	.short	0x010a
        /*0ade*/ 	.byte	0xff
	.zero		1


	//   ....[159]....
        /*0ae0*/ 	.word	0x00007cd0
        /*0ae4*/ 	.word	0x00000002
        /*0ae8*/ 	.word	0x000001e0
        /*0aec*/ 	.short	0x010a
        /*0aee*/ 	.byte	0xff
	.zero		1


	//   ....[160]....
        /*0af0*/ 	.word	0x00007d30
        /*0af4*/ 	.word	0x00000000
        /*0af8*/ 	.word	0x00000000
        /*0afc*/ 	.short	0x010a
        /*0afe*/ 	.byte	0xff
	.zero		1


	//   ....[161]....
        /*0b00*/ 	.word	0x00007d90
        /*0b04*/ 	.word	0x00000000
        /*0b08*/ 	.word	0x00000000
        /*0b0c*/ 	.short	0x010a
        /*0b0e*/ 	.byte	0xff
	.zero		1


	//   ....[162]....
        /*0b10*/ 	.word	0x00007df0
        /*0b14*/ 	.word	0x00000000
        /*0b18*/ 	.word	0x00000000
        /*0b1c*/ 	.short	0x010a
        /*0b1e*/ 	.byte	0xff
	.zero		1


	//   ....[163]....
        /*0b20*/ 	.word	0x00007e50
        /*0b24*/ 	.word	0x00000000
        /*0b28*/ 	.word	0x00000000
        /*0b2c*/ 	.short	0x010a
        /*0b2e*/ 	.byte	0xff
	.zero		1


	//   ....[164]....
        /*0b30*/ 	.word	0x00007eb0
        /*0b34*/ 	.word	0x00000000
        /*0b38*/ 	.word	0x00000000
        /*0b3c*/ 	.short	0x010a
        /*0b3e*/ 	.byte	0xff
	.zero		1


	//   ....[165]....
        /*0b40*/ 	.word	0x00007f10
        /*0b44*/ 	.word	0x00000000
        /*0b48*/ 	.word	0x00000000
        /*0b4c*/ 	.short	0x010a
        /*0b4e*/ 	.byte	0xff
	.zero		1


	//   ....[166]....
        /*0b50*/ 	.word	0x00007f70
        /*0b54*/ 	.word	0x00000000
        /*0b58*/ 	.word	0x00000000
        /*0b5c*/ 	.short	0x010a
        /*0b5e*/ 	.byte	0xff
	.zero		1


	//   ....[167]....
        /*0b60*/ 	.word	0x00007fd0
        /*0b64*/ 	.word	0x00000000
        /*0b68*/ 	.word	0x00000000
        /*0b6c*/ 	.short	0x010a
        /*0b6e*/ 	.byte	0xff
	.zero		1


	//   ....[168]....
        /*0b70*/ 	.word	0x00008030
        /*0b74*/ 	.word	0x00000000
        /*0b78*/ 	.word	0x00000000
        /*0b7c*/ 	.short	0x010a
        /*0b7e*/ 	.byte	0xff
	.zero		1


	//   ....[169]....
        /*0b80*/ 	.word	0x00008090
        /*0b84*/ 	.word	0x00000000
        /*0b88*/ 	.word	0x00000000
        /*0b8c*/ 	.short	0x010a
        /*0b8e*/ 	.byte	0xff
	.zero		1


	//   ....[170]....
        /*0b90*/ 	.word	0x000080f0
        /*0b94*/ 	.word	0x00000000
        /*0b98*/ 	.word	0x00000000
        /*0b9c*/ 	.short	0x010a
        /*0b9e*/ 	.byte	0xff
	.zero		1


	//   ....[171]....
        /*0ba0*/ 	.word	0x00008150
        /*0ba4*/ 	.word	0x00000000
        /*0ba8*/ 	.word	0x00000000
        /*0bac*/ 	.short	0x010a
        /*0bae*/ 	.byte	0xff
	.zero		1


	//   ....[172]....
        /*0bb0*/ 	.word	0x000081b0
        /*0bb4*/ 	.word	0x00000000
        /*0bb8*/ 	.word	0x00000000
        /*0bbc*/ 	.short	0x010a
        /*0bbe*/ 	.byte	0xff
	.zero		1


	//   ....[173]....
        /*0bc0*/ 	.word	0x00008210
        /*0bc4*/ 	.word	0x00000000
        /*0bc8*/ 	.word	0x00000000
        /*0bcc*/ 	.short	0x010a
        /*0bce*/ 	.byte	0xff
	.zero		1


	//   ....[174]....
        /*0bd0*/ 	.word	0x00008270
        /*0bd4*/ 	.word	0x00000000
        /*0bd8*/ 	.word	0x00000000
        /*0bdc*/ 	.short	0x010a
        /*0bde*/ 	.byte	0xff
	.zero		1


	//   ....[175]....
        /*0be0*/ 	.word	0x000082d0
        /*0be4*/ 	.word	0x00000000
        /*0be8*/ 	.word	0x00000000
        /*0bec*/ 	.short	0x010a
        /*0bee*/ 	.byte	0xff
	.zero		1


	//   ....[176]....
        /*0bf0*/ 	.word	0x00008330
        /*0bf4*/ 	.word	0x00000000
        /*0bf8*/ 	.word	0x00000000
        /*0bfc*/ 	.short	0x010a
        /*0bfe*/ 	.byte	0xff
	.zero		1


	//   ....[177]....
        /*0c00*/ 	.word	0x00008390
        /*0c04*/ 	.word	0x00000000
        /*0c08*/ 	.word	0x00000000
        /*0c0c*/ 	.short	0x010a
        /*0c0e*/ 	.byte	0xff
	.zero		1


	//   ....[178]....
        /*0c10*/ 	.word	0x000083f0
        /*0c14*/ 	.word	0x00000000
        /*0c18*/ 	.word	0x00000000
        /*0c1c*/ 	.short	0x010a
        /*0c1e*/ 	.byte	0xff
	.zero		1


	//   ....[179]....
        /*0c20*/ 	.word	0x00008450
        /*0c24*/ 	.word	0x00000000
        /*0c28*/ 	.word	0x00000000
        /*0c2c*/ 	.short	0x010a
        /*0c2e*/ 	.byte	0xff
	.zero		1


	//   ....[180]....
        /*0c30*/ 	.word	0x000084b0
        /*0c34*/ 	.word	0x00000000
        /*0c38*/ 	.word	0x00000000
        /*0c3c*/ 	.short	0x010a
        /*0c3e*/ 	.byte	0xff
	.zero		1


	//   ....[181]....
        /*0c40*/ 	.word	0x00008510
        /*0c44*/ 	.word	0x00000000
        /*0c48*/ 	.word	0x00000000
        /*0c4c*/ 	.short	0x010a
        /*0c4e*/ 	.byte	0xff
	.zero		1


	//   ....[182]....
        /*0c50*/ 	.word	0x00008570
        /*0c54*/ 	.word	0x00000000
        /*0c58*/ 	.word	0x00000000
        /*0c5c*/ 	.short	0x010a
        /*0c5e*/ 	.byte	0xff
	.zero		1


	//   ....[183]....
        /*0c60*/ 	.word	0x000085d0
        /*0c64*/ 	.word	0x00000000
        /*0c68*/ 	.word	0x00000000
        /*0c6c*/ 	.short	0x010a
        /*0c6e*/ 	.byte	0xff
	.zero		1


	//   ....[184]....
        /*0c70*/ 	.word	0x00008630
        /*0c74*/ 	.word	0x00000000
        /*0c78*/ 	.word	0x00000000
        /*0c7c*/ 	.short	0x010a
        /*0c7e*/ 	.byte	0xff
	.zero		1


	//   ....[185]....
        /*0c80*/ 	.word	0x00008680
        /*0c84*/ 	.word	0x00000000
        /*0c88*/ 	.word	0x00000240
        /*0c8c*/ 	.short	0x010a
        /*0c8e*/ 	.byte	0xff
	.zero		1


	//   ....[186]....
        /*0c90*/ 	.word	0x000086e0
        /*0c94*/ 	.word	0x00000000
        /*0c98*/ 	.word	0x000001f0
        /*0c9c*/ 	.short	0x010a
        /*0c9e*/ 	.byte	0xff
	.zero		1


	//   ....[187]....
        /*0ca0*/ 	.word	0x00008730
        /*0ca4*/ 	.word	0x00000000
        /*0ca8*/ 	.word	0x000001e0
        /*0cac*/ 	.short	0x010a
        /*0cae*/ 	.byte	0xff
	.zero		1


	//   ....[188]....
        /*0cb0*/ 	.word	0x00008790
        /*0cb4*/ 	.word	0x00000000
        /*0cb8*/ 	.word	0x000001f0
        /*0cbc*/ 	.short	0x010a
        /*0cbe*/ 	.byte	0xff
	.zero		1


	//   ....[189]....
        /*0cc0*/ 	.word	0x000087e0
        /*0cc4*/ 	.word	0x00000000
        /*0cc8*/ 	.word	0x000001e0
        /*0ccc*/ 	.short	0x010a
        /*0cce*/ 	.byte	0xff
	.zero		1


	//   ....[190]....
        /*0cd0*/ 	.word	0x00008840
        /*0cd4*/ 	.word	0x00000002
        /*0cd8*/ 	.word	0x00000220
        /*0cdc*/ 	.short	0x010a
        /*0cde*/ 	.byte	0xff
	.zero		1


	//   ....[191]....
        /*0ce0*/ 	.word	0x000088a0
        /*0ce4*/ 	.word	0x00000000
        /*0ce8*/ 	.word	0x00000000
        /*0cec*/ 	.short	0x010a
        /*0cee*/ 	.byte	0xff
	.zero		1


	//   ....[192]....
        /*0cf0*/ 	.word	0x00008900
        /*0cf4*/ 	.word	0x00000000
        /*0cf8*/ 	.word	0x00000000
        /*0cfc*/ 	.short	0x010a
        /*0cfe*/ 	.byte	0xff
	.zero		1


	//   ....[193]....
        /*0d00*/ 	.word	0x00008960
        /*0d04*/ 	.word	0x00000000
        /*0d08*/ 	.word	0x00000000
        /*0d0c*/ 	.short	0x010a
        /*0d0e*/ 	.byte	0xff
	.zero		1


	//   ....[194]....
        /*0d10*/ 	.word	0x000089c0
        /*0d14*/ 	.word	0x00000000
        /*0d18*/ 	.word	0x00000000
        /*0d1c*/ 	.short	0x010a
        /*0d1e*/ 	.byte	0xff
	.zero		1


	//   ....[195]....
        /*0d20*/ 	.word	0x00008a20
        /*0d24*/ 	.word	0x00000000
        /*0d28*/ 	.word	0x00000000
        /*0d2c*/ 	.short	0x010a
        /*0d2e*/ 	.byte	0xff
	.zero		1


	//   ....[196]....
        /*0d30*/ 	.word	0x00008a70
        /*0d34*/ 	.word	0x00000000
        /*0d38*/ 	.word	0x000001e0
        /*0d3c*/ 	.short	0x010a
        /*0d3e*/ 	.byte	0xff
	.zero		1


	//   ....[197]....
        /*0d40*/ 	.word	0x00008ad0
        /*0d44*/ 	.word	0x00000000
        /*0d48*/ 	.word	0x000001d8
        /*0d4c*/ 	.short	0x010a
        /*0d4e*/ 	.byte	0xff
	.zero		1


	//   ....[198]....
        /*0d50*/ 	.word	0x00008b30
        /*0d54*/ 	.word	0x00000000
        /*0d58*/ 	.word	0x000001b8
        /*0d5c*/ 	.short	0x010a
        /*0d5e*/ 	.byte	0xff
	.zero		1


	//   ....[199]....
        /*0d60*/ 	.word	0x00008b90
        /*0d64*/ 	.word	0x00000000
        /*0d68*/ 	.word	0x000001b8
        /*0d6c*/ 	.short	0x010a
        /*0d6e*/ 	.byte	0xff
	.zero		1


	//   ....[200]....
        /*0d70*/ 	.word	0x00008bf0
        /*0d74*/ 	.word	0x00000000
        /*0d78*/ 	.word	0x00000000
        /*0d7c*/ 	.short	0x010a
        /*0d7e*/ 	.byte	0xff
	.zero		1


	//   ....[201]....
        /*0d80*/ 	.word	0x00008c50
        /*0d84*/ 	.word	0x00000000
        /*0d88*/ 	.word	0x00000000
        /*0d8c*/ 	.short	0x010a
        /*0d8e*/ 	.byte	0xff
	.zero		1


	//   ....[202]....
        /*0d90*/ 	.word	0x00008ca0
        /*0d94*/ 	.word	0x00000000
        /*0d98*/ 	.word	0x000001e0
        /*0d9c*/ 	.short	0x010a
        /*0d9e*/ 	.byte	0xff
	.zero		1


	//   ....[203]....
        /*0da0*/ 	.word	0x00008cf0
        /*0da4*/ 	.word	0x00000002
        /*0da8*/ 	.word	0x000001a0
        /*0dac*/ 	.short	0x010a
        /*0dae*/ 	.byte	0xff
	.zero		1


	//   ....[204]....
        /*0db0*/ 	.word	0x00008d40
        /*0db4*/ 	.word	0x0000002c
        /*0db8*/ 	.word	0x00000200
        /*0dbc*/ 	.short	0x010a
        /*0dbe*/ 	.byte	0xff
	.zero		1


	//   ....[205]....
        /*0dc0*/ 	.word	0x00008d90
        /*0dc4*/ 	.word	0x00000002
        /*0dc8*/ 	.word	0x000001a0
        /*0dcc*/ 	.short	0x010a
        /*0dce*/ 	.byte	0xff
	.zero		1


	//----- nvinfo : EIATTR_NUM_MBARRIERS
	.align		4
.L_47:
        /*0dd0*/ 	.byte	0x03, 0x38
        /*0dd2*/ 	.short	0x004c


	//----- nvinfo : EIATTR_EXIT_INSTR_OFFSETS
	.align		4
        /*0dd4*/ 	.byte	0x04, 0x1c
        /*0dd6*/ 	.short	(.L_49 - .L_48)


	//   ....[0]....
.L_48:
        /*0dd8*/ 	.word	0x00003410


	//   ....[1]....
        /*0ddc*/ 	.word	0x00003900


	//   ....[2]....
        /*0de0*/ 	.word	0x00003960


	//   ....[3]....
        /*0de4*/ 	.word	0x000047d0


	//   ....[4]....
        /*0de8*/ 	.word	0x00005690


	//   ....[5]....
        /*0dec*/ 	.word	0x000056d0


	//   ....[6]....
        /*0df0*/ 	.word	0x00007a90


	//   ....[7]....
        /*0df4*/ 	.word	0x00007b10


	//   ....[8]....
        /*0df8*/ 	.word	0x00007b40


	//   ....[9]....
        /*0dfc*/ 	.word	0x00007bb0


	//----- nvinfo : EIATTR_MAX_THREADS
	.align		4
.L_49:
        /*0e00*/ 	.byte	0x04, 0x05
        /*0e02*/ 	.short	(.L_51 - .L_50)
.L_50:
        /*0e04*/ 	.word	0x00000100
        /*0e08*/ 	.word	0x00000001
        /*0e0c*/ 	.word	0x00000001


	//----- nvinfo : EIATTR_CRS_STACK_SIZE
	.align		4
.L_51:
        /*0e10*/ 	.byte	0x04, 0x1e
        /*0e12*/ 	.short	(.L_53 - .L_52)
.L_52:
        /*0e14*/ 	.word	0x00000000


	//----- nvinfo : EIATTR_CBANK_PARAM_SIZE
	.align		4
.L_53:
        /*0e18*/ 	.byte	0x03, 0x19
        /*0e1a*/ 	.short	0x0800


	//----- nvinfo : EIATTR_PARAM_CBANK
	.align		4
        /*0e1c*/ 	.byte	0x04, 0x0a
        /*0e1e*/ 	.short	(.L_55 - .L_54)
	.align		4
.L_54:
        /*0e20*/ 	.word	index@(.nv.constant0._ZN7cutlass13device_kernelINS_4gemm6kernel13GemmUniversalIN4cute5tupleIJiiiiEEENS1_10collective13CollectiveMmaINS1_35MainloopSm100TmaUmmaWarpSpecializedILi26ELi2ELi4ENS5_IJNS4_1CILi1EEESB_SB_EEEEENS5_IJNSA_ILi64EEESE_NSA_ILi32EEEEEENS_6half_tENS5_IJlSB_lEEESH_NS5_IJSB_llEEENS4_8TiledMMAINS4_8MMA_AtomIJNS4_20SM100_MMA_F16BF16_SSISH_SH_fLi64ELi64ELNS4_4UMMA5MajorE0ELSO_1ELNSN_7ScaleInE0ELSP_0EEEEEENS4_6LayoutISC_NS5_IJNSA_ILi0EEEST_ST_EEEEENS5_IJNS4_10UnderscoreESW_SW_EEEEENS4_13SM90_TMA_LOADENS4_14ComposedLayoutINS4_7SwizzleILi2ELi4ELi3EEENS4_18smem_ptr_flag_bitsILi16EEENSS_INS5_IJNSA_ILi8EEESF_EEENS5_IJSF_SB_EEEEEEEvNS4_8identityESZ_NS10_INS11_ILi3ELi4ELi3EEES14_NSS_INS5_IJSE_S15_EEENS5_IJSB_SE_EEEEEEEvS1A_EENS_8epilogue10collective18CollectiveEpilogueINS1H_23Sm100TmaWarpSpecializedILi3ELi2ELi16ELb1ELb0EEEJSG_NS5_IJNSS_ISE_SB_EENSS_ISF_SB_EEEEESH_SI_SH_SI_NS1H_6fusion15FusionCallbacksIS1L_NS1P_17LinearCombinationISH_fSH_fLNS_15FloatRoundStyleE2EEESG_S1O_JEEENS4_5SM1004TMEM4LOAD26SM100_TMEM_LOAD_16dp256b4xESZ_S19_NS4_17SM75_U32x4_LDSM_NENS4_14SM90_TMA_STOREES19_NS4_17SM90_U32x4_STSM_NENS4_39AutoVectorizingCopyWithAssumedAlignmentILi128EEEEEEvvEEEEvNT_6ParamsE)
        /*0e24*/ 	.short	0x0380
        /*0e26*/ 	.short	0x0800


	//----- nvinfo : EIATTR_SW_WAR
	.align		4
.L_55:
        /*0e28*/ 	.byte	0x04, 0x36
        /*0e2a*/ 	.short	(.L_57 - .L_56)
.L_56:
        /*0e2c*/ 	.word	0x00000008
.L_57:


//--------------------- .nv.callgraph             --------------------------
	.section	.nv.callgraph,"",@"SHT_CUDA_CALLGRAPH"
	.align	4
	.sectionentsize	8
	.align		4
        /*0000*/ 	.word	0x00000000
	.align		4
        /*0004*/ 	.word	0xffffffff
	.align		4
        /*0008*/ 	.word	index@(_ZN7cutlass13device_kernelINS_4gemm6kernel13GemmUniversalIN4cute5tupleIJiiiiEEENS1_10collective13CollectiveMmaINS1_35MainloopSm100TmaUmmaWarpSpecializedILi26ELi2ELi4ENS5_IJNS4_1CILi1EEESB_SB_EEEEENS5_IJNSA_ILi64EEESE_NSA_ILi32EEEEEENS_6half_tENS5_IJlSB_lEEESH_NS5_IJSB_llEEENS4_8TiledMMAINS4_8MMA_AtomIJNS4_20SM100_MMA_F16BF16_SSISH_SH_fLi64ELi64ELNS4_4UMMA5MajorE0ELSO_1ELNSN_7ScaleInE0ELSP_0EEEEEENS4_6LayoutISC_NS5_IJNSA_ILi0EEEST_ST_EEEEENS5_IJNS4_10UnderscoreESW_SW_EEEEENS4_13SM90_TMA_LOADENS4_14ComposedLayoutINS4_7SwizzleILi2ELi4ELi3EEENS4_18smem_ptr_flag_bitsILi16EEENSS_INS5_IJNSA_ILi8EEESF_EEENS5_IJSF_SB_EEEEEEEvNS4_8identityESZ_NS10_INS11_ILi3ELi4ELi3EEES14_NSS_INS5_IJSE_S15_EEENS5_IJSB_SE_EEEEEEEvS1A_EENS_8epilogue10collective18CollectiveEpilogueINS1H_23Sm100TmaWarpSpecializedILi3ELi2ELi16ELb1ELb0EEEJSG_NS5_IJNSS_ISE_SB_EENSS_ISF_SB_EEEEESH_SI_SH_SI_NS1H_6fusion15FusionCallbacksIS1L_NS1P_17LinearCombinationISH_fSH_fLNS_15FloatRoundStyleE2EEESG_S1O_JEEENS4_5SM1004TMEM4LOAD26SM100_TMEM_LOAD_16dp256b4xESZ_S19_NS4_17SM75_U32x4_LDSM_NENS4_14SM90_TMA_STOREES19_NS4_17SM90_U32x4_STSM_NENS4_39AutoVectorizingCopyWithAssumedAlignmentILi128EEEEEEvvEEEEvNT_6ParamsE)
	.align		4
        /*000c*/ 	.word	index@(__assertfail)
	.align		4
        /*0010*/ 	.word	0x00000000
	.align		4
        /*0014*/ 	.word	0xfffffffe
	.align		4
        /*0018*/ 	.word	0x00000000
	.align		4
        /*001c*/ 	.word	0xfffffffd
	.align		4
        /*0020*/ 	.word	0x00000000
	.align		4
        /*0024*/ 	.word	0xfffffffc


//--------------------- .nv.constant4             --------------------------
	.section	.nv.constant4,"a",@progbits
	.align	8
	.align		8
.nv.constant4:
        /*0000*/ 	.dword	__assertfail
	.align		8
        /*0008*/ 	.dword	__unnamed_1
	.align		8
        /*0010*/ 	.dword	__unnamed_2
	.align		8
        /*0018*/ 	.dword	_ZN40_INTERNAL_fe4e41d4_4_k_cu_c8b6cb04_308584cuda3std3__45__cpo5beginE
	.align		8
        /*0020*/ 	.dword	_ZN40_INTERNAL_fe4e41d4_4_k_cu_c8b6cb04_308584cuda3std3__45__cpo3endE
	.align		8
        /*0028*/ 	.dword	_ZN40_INTERNAL_fe4e41d4_4_k_cu_c8b6cb04_308584cuda3std3__45__cpo6cbeginE
	.align		8
        /*0030*/ 	.dword	_ZN40_INTERNAL_fe4e41d4_4_k_cu_c8b6cb04_308584cuda3std3__45__cpo4cendE
	.align		8
        /*0038*/ 	.dword	_ZN40_INTERNAL_fe4e41d4_4_k_cu_c8b6cb04_308584cuda3std3__442_GLOBAL__N__fe4e41d4_4_k_cu_c8b6cb04_308586ignoreE
	.align		8
        /*0040*/ 	.dword	_ZN40_INTERNAL_fe4e41d4_4_k_cu_c8b6cb04_308584cuda3std3__419piecewise_constructE
	.align		8
        /*0048*/ 	.dword	_ZN40_INTERNAL_fe4e41d4_4_k_cu_c8b6cb04_308584cuda3std3__48in_placeE
	.align		8
        /*0050*/ 	.dword	_ZN40_INTERNAL_fe4e41d4_4_k_cu_c8b6cb04_308584cuda3std6ranges3__45__cpo4swapE
	.align		8
        /*0058*/ 	.dword	_ZN40_INTERNAL_fe4e41d4_4_k_cu_c8b6cb04_308584cuda3std6ranges3__45__cpo9iter_moveE
	.align		8
        /*0060*/ 	.dword	_ZN40_INTERNAL_fe4e41d4_4_k_cu_c8b6cb04_308584cute7productE
	.align		8
        /*0068*/ 	.dword	_ZN40_INTERNAL_fe4e41d4_4_k_cu_c8b6cb04_308584cute1_E
	.align		8
        /*0070*/ 	.dword	$str$25
	.align		8
        /*0078*/ 	.dword	$str$26
	.align		8
        /*0080*/ 	.dword	$str$27
	.align		8
        /*0088*/ 	.dword	$str$28


//--------------------- .text._ZN7cutlass13device_kernelINS_4gemm6kernel13GemmUniversalIN4cute5tupleIJiiiiEEENS1_10collective13CollectiveMmaINS1_35MainloopSm100TmaUmmaWarpSpecializedILi26ELi2ELi4ENS5_IJNS4_1CILi1EEESB_SB_EEEEENS5_IJNSA_ILi64EEESE_NSA_ILi32EEEEEENS_6half_tENS5_IJlSB_lEEESH_NS5_IJSB_llEEENS4_8TiledMMAINS4_8MMA_AtomIJNS4_20SM100_MMA_F16BF16_SSISH_SH_fLi64ELi64ELNS4_4UMMA5MajorE0ELSO_1ELNSN_7ScaleInE0ELSP_0EEEEEENS4_6LayoutISC_NS5_IJNSA_ILi0EEEST_ST_EEEEENS5_IJNS4_10UnderscoreESW_SW_EEEEENS4_13SM90_TMA_LOADENS4_14ComposedLayoutINS4_7SwizzleILi2ELi4ELi3EEENS4_18smem_ptr_flag_bitsILi16EEENSS_INS5_IJNSA_ILi8EEESF_EEENS5_IJSF_SB_EEEEEEEvNS4_8identityESZ_NS10_INS11_ILi3ELi4ELi3EEES14_NSS_INS5_IJSE_S15_EEENS5_IJSB_SE_EEEEEEEvS1A_EENS_8epilogue10collective18CollectiveEpilogueINS1H_23Sm100TmaWarpSpecializedILi3ELi2ELi16ELb1ELb0EEEJSG_NS5_IJNSS_ISE_SB_EENSS_ISF_SB_EEEEESH_SI_SH_SI_NS1H_6fusion15FusionCallbacksIS1L_NS1P_17LinearCombinationISH_fSH_fLNS_15FloatRoundStyleE2EEESG_S1O_JEEENS4_5SM1004TMEM4LOAD26SM100_TMEM_LOAD_16dp256b4xESZ_S19_NS4_17SM75_U32x4_LDSM_NENS4_14SM90_TMA_STOREES19_NS4_17SM90_U32x4_STSM_NENS4_39AutoVectorizingCopyWithAssumedAlignmentILi128EEEEEEvvEEEEvNT_6ParamsE --------------------------
	.section	.text._ZN7cutlass13device_kernelINS_4gemm6kernel13GemmUniversalIN4cute5tupleIJiiiiEEENS1_10collective13CollectiveMmaINS1_35MainloopSm100TmaUmmaWarpSpecializedILi26ELi2ELi4ENS5_IJNS4_1CILi1EEESB_SB_EEEEENS5_IJNSA_ILi64EEESE_NSA_ILi32EEEEEENS_6half_tENS5_IJlSB_lEEESH_NS5_IJSB_llEEENS4_8TiledMMAINS4_8MMA_AtomIJNS4_20SM100_MMA_F16BF16_SSISH_SH_fLi64ELi64ELNS4_4UMMA5MajorE0ELSO_1ELNSN_7ScaleInE0ELSP_0EEEEEENS4_6LayoutISC_NS5_IJNSA_ILi0EEEST_ST_EEEEENS5_IJNS4_10UnderscoreESW_SW_EEEEENS4_13SM90_TMA_LOADENS4_14ComposedLayoutINS4_7SwizzleILi2ELi4ELi3EEENS4_18smem_ptr_flag_bitsILi16EEENSS_INS5_IJNSA_ILi8EEESF_EEENS5_IJSF_SB_EEEEEEEvNS4_8identityESZ_NS10_INS11_ILi3ELi4ELi3EEES14_NSS_INS5_IJSE_S15_EEENS5_IJSB_SE_EEEEEEEvS1A_EENS_8epilogue10collective18CollectiveEpilogueINS1H_23Sm100TmaWarpSpecializedILi3ELi2ELi16ELb1ELb0EEEJSG_NS5_IJNSS_ISE_SB_EENSS_ISF_SB_EEEEESH_SI_SH_SI_NS1H_6fusion15FusionCallbacksIS1L_NS1P_17LinearCombinationISH_fSH_fLNS_15FloatRoundStyleE2EEESG_S1O_JEEENS4_5SM1004TMEM4LOAD26SM100_TMEM_LOAD_16dp256b4xESZ_S19_NS4_17SM75_U32x4_LDSM_NENS4_14SM90_TMA_STOREES19_NS4_17SM90_U32x4_STSM_NENS4_39AutoVectorizingCopyWithAssumedAlignmentILi128EEEEEEvvEEEEvNT_6ParamsE,"ax",@progbits
	.align	128
.text._ZN7cutlass13device_kernelINS_4gemm6kernel13GemmUniversalIN4cute5tupleIJiiiiEEENS1_10collective13CollectiveMmaINS1_35MainloopSm100TmaUmmaWarpSpecializedILi26ELi2ELi4ENS5_IJNS4_1CILi1EEESB_SB_EEEEENS5_IJNSA_ILi64EEESE_NSA_ILi32EEEEEENS_6half_tENS5_IJlSB_lEEESH_NS5_IJSB_llEEENS4_8TiledMMAINS4_8MMA_AtomIJNS4_20SM100_MMA_F16BF16_SSISH_SH_fLi64ELi64ELNS4_4UMMA5MajorE0ELSO_1ELNSN_7ScaleInE0ELSP_0EEEEEENS4_6LayoutISC_NS5_IJNSA_ILi0EEEST_ST_EEEEENS5_IJNS4_10UnderscoreESW_SW_EEEEENS4_13SM90_TMA_LOADENS4_14ComposedLayoutINS4_7SwizzleILi2ELi4ELi3EEENS4_18smem_ptr_flag_bitsILi16EEENSS_INS5_IJNSA_ILi8EEESF_EEENS5_IJSF_SB_EEEEEEEvNS4_8identityESZ_NS10_INS11_ILi3ELi4ELi3EEES14_NSS_INS5_IJSE_S15_EEENS5_IJSB_SE_EEEEEEEvS1A_EENS_8epilogue10collective18CollectiveEpilogueINS1H_23Sm100TmaWarpSpecializedILi3ELi2ELi16ELb1ELb0EEEJSG_NS5_IJNSS_ISE_SB_EENSS_ISF_SB_EEEEESH_SI_SH_SI_NS1H_6fusion15FusionCallbacksIS1L_NS1P_17LinearCombinationISH_fSH_fLNS_15FloatRoundStyleE2EEESG_S1O_JEEENS4_5SM1004TMEM4LOAD26SM100_TMEM_LOAD_16dp256b4xESZ_S19_NS4_17SM75_U32x4_LDSM_NENS4_14SM90_TMA_STOREES19_NS4_17SM90_U32x4_STSM_NENS4_39AutoVectorizingCopyWithAssumedAlignmentILi128EEEEEEvvEEEEvNT_6ParamsE:
        .type           _ZN7cutlass13device_kernelINS_4gemm6kernel13GemmUniversalIN4cute5tupleIJiiiiEEENS1_10collective13CollectiveMmaINS1_35MainloopSm100TmaUmmaWarpSpecializedILi26ELi2ELi4ENS5_IJNS4_1CILi1EEESB_SB_EEEEENS5_IJNSA_ILi64EEESE_NSA_ILi32EEEEEENS_6half_tENS5_IJlSB_lEEESH_NS5_IJSB_llEEENS4_8TiledMMAINS4_8MMA_AtomIJNS4_20SM100_MMA_F16BF16_SSISH_SH_fLi64ELi64ELNS4_4UMMA5MajorE0ELSO_1ELNSN_7ScaleInE0ELSP_0EEEEEENS4_6LayoutISC_NS5_IJNSA_ILi0EEEST_ST_EEEEENS5_IJNS4_10UnderscoreESW_SW_EEEEENS4_13SM90_TMA_LOADENS4_14ComposedLayoutINS4_7SwizzleILi2ELi4ELi3EEENS4_18smem_ptr_flag_bitsILi16EEENSS_INS5_IJNSA_ILi8EEESF_EEENS5_IJSF_SB_EEEEEEEvNS4_8identityESZ_NS10_INS11_ILi3ELi4ELi3EEES14_NSS_INS5_IJSE_S15_EEENS5_IJSB_SE_EEEEEEEvS1A_EENS_8epilogue10collective18CollectiveEpilogueINS1H_23Sm100TmaWarpSpecializedILi3ELi2ELi16ELb1ELb0EEEJSG_NS5_IJNSS_ISE_SB_EENSS_ISF_SB_EEEEESH_SI_SH_SI_NS1H_6fusion15FusionCallbacksIS1L_NS1P_17LinearCombinationISH_fSH_fLNS_15FloatRoundStyleE2EEESG_S1O_JEEENS4_5SM1004TMEM4LOAD26SM100_TMEM_LOAD_16dp256b4xESZ_S19_NS4_17SM75_U32x4_LDSM_NENS4_14SM90_TMA_STOREES19_NS4_17SM90_U32x4_STSM_NENS4_39AutoVectorizingCopyWithAssumedAlignmentILi128EEEEEEvvEEEEvNT_6ParamsE,@function
        .size           _ZN7cutlass13device_kernelINS_4gemm6kernel13GemmUniversalIN4cute5tupleIJiiiiEEENS1_10collective13CollectiveMmaINS1_35MainloopSm100TmaUmmaWarpSpecializedILi26ELi2ELi4ENS5_IJNS4_1CILi1EEESB_SB_EEEEENS5_IJNSA_ILi64EEESE_NSA_ILi32EEEEEENS_6half_tENS5_IJlSB_lEEESH_NS5_IJSB_llEEENS4_8TiledMMAINS4_8MMA_AtomIJNS4_20SM100_MMA_F16BF16_SSISH_SH_fLi64ELi64ELNS4_4UMMA5MajorE0ELSO_1ELNSN_7ScaleInE0ELSP_0EEEEEENS4_6LayoutISC_NS5_IJNSA_ILi0EEEST_ST_EEEEENS5_IJNS4_10UnderscoreESW_SW_EEEEENS4_13SM90_TMA_LOADENS4_14ComposedLayoutINS4_7SwizzleILi2ELi4ELi3EEENS4_18smem_ptr_flag_bitsILi16EEENSS_INS5_IJNSA_ILi8EEESF_EEENS5_IJSF_SB_EEEEEEEvNS4_8identityESZ_NS10_INS11_ILi3ELi4ELi3EEES14_NSS_INS5_IJSE_S15_EEENS5_IJSB_SE_EEEEEEEvS1A_EENS_8epilogue10collective18CollectiveEpilogueINS1H_23Sm100TmaWarpSpecializedILi3ELi2ELi16ELb1ELb0EEEJSG_NS5_IJNSS_ISE_SB_EENSS_ISF_SB_EEEEESH_SI_SH_SI_NS1H_6fusion15FusionCallbacksIS1L_NS1P_17LinearCombinationISH_fSH_fLNS_15FloatRoundStyleE2EEESG_S1O_JEEENS4_5SM1004TMEM4LOAD26SM100_TMEM_LOAD_16dp256b4xESZ_S19_NS4_17SM75_U32x4_LDSM_NENS4_14SM90_TMA_STOREES19_NS4_17SM90_U32x4_STSM_NENS4_39AutoVectorizingCopyWithAssumedAlignmentILi128EEEEEEvvEEEEvNT_6ParamsE,(.L_x_221 - _ZN7cutlass13device_kernelINS_4gemm6kernel13GemmUniversalIN4cute5tupleIJiiiiEEENS1_10collective13CollectiveMmaINS1_35MainloopSm100TmaUmmaWarpSpecializedILi26ELi2ELi4ENS5_IJNS4_1CILi1EEESB_SB_EEEEENS5_IJNSA_ILi64EEESE_NSA_ILi32EEEEEENS_6half_tENS5_IJlSB_lEEESH_NS5_IJSB_llEEENS4_8TiledMMAINS4_8MMA_AtomIJNS4_20SM100_MMA_F16BF16_SSISH_SH_fLi64ELi64ELNS4_4UMMA5MajorE0ELSO_1ELNSN_7ScaleInE0ELSP_0EEEEEENS4_6LayoutISC_NS5_IJNSA_ILi0EEEST_ST_EEEEENS5_IJNS4_10UnderscoreESW_SW_EEEEENS4_13SM90_TMA_LOADENS4_14ComposedLayoutINS4_7SwizzleILi2ELi4ELi3EEENS4_18smem_ptr_flag_bitsILi16EEENSS_INS5_IJNSA_ILi8EEESF_EEENS5_IJSF_SB_EEEEEEEvNS4_8identityESZ_NS10_INS11_ILi3ELi4ELi3EEES14_NSS_INS5_IJSE_S15_EEENS5_IJSB_SE_EEEEEEEvS1A_EENS_8epilogue10collective18CollectiveEpilogueINS1H_23Sm100TmaWarpSpecializedILi3ELi2ELi16ELb1ELb0EEEJSG_NS5_IJNSS_ISE_SB_EENSS_ISF_SB_EEEEESH_SI_SH_SI_NS1H_6fusion15FusionCallbacksIS1L_NS1P_17LinearCombinationISH_fSH_fLNS_15FloatRoundStyleE2EEESG_S1O_JEEENS4_5SM1004TMEM4LOAD26SM100_TMEM_LOAD_16dp256b4xESZ_S19_NS4_17SM75_U32x4_LDSM_NENS4_14SM90_TMA_STOREES19_NS4_17SM90_U32x4_STSM_NENS4_39AutoVectorizingCopyWithAssumedAlignmentILi128EEEEEEvvEEEEvNT_6ParamsE)
        .other          _ZN7cutlass13device_kernelINS_4gemm6kernel13GemmUniversalIN4cute5tupleIJiiiiEEENS1_10collective13CollectiveMmaINS1_35MainloopSm100TmaUmmaWarpSpecializedILi26ELi2ELi4ENS5_IJNS4_1CILi1EEESB_SB_EEEEENS5_IJNSA_ILi64EEESE_NSA_ILi32EEEEEENS_6half_tENS5_IJlSB_lEEESH_NS5_IJSB_llEEENS4_8TiledMMAINS4_8MMA_AtomIJNS4_20SM100_MMA_F16BF16_SSISH_SH_fLi64ELi64ELNS4_4UMMA5MajorE0ELSO_1ELNSN_7ScaleInE0ELSP_0EEEEEENS4_6LayoutISC_NS5_IJNSA_ILi0EEEST_ST_EEEEENS5_IJNS4_10UnderscoreESW_SW_EEEEENS4_13SM90_TMA_LOADENS4_14ComposedLayoutINS4_7SwizzleILi2ELi4ELi3EEENS4_18smem_ptr_flag_bitsILi16EEENSS_INS5_IJNSA_ILi8EEESF_EEENS5_IJSF_SB_EEEEEEEvNS4_8identityESZ_NS10_INS11_ILi3ELi4ELi3EEES14_NSS_INS5_IJSE_S15_EEENS5_IJSB_SE_EEEEEEEvS1A_EENS_8epilogue10collective18CollectiveEpilogueINS1H_23Sm100TmaWarpSpecializedILi3ELi2ELi16ELb1ELb0EEEJSG_NS5_IJNSS_ISE_SB_EENSS_ISF_SB_EEEEESH_SI_SH_SI_NS1H_6fusion15FusionCallbacksIS1L_NS1P_17LinearCombinationISH_fSH_fLNS_15FloatRoundStyleE2EEESG_S1O_JEEENS4_5SM1004TMEM4LOAD26SM100_TMEM_LOAD_16dp256b4xESZ_S19_NS4_17SM75_U32x4_LDSM_NENS4_14SM90_TMA_STOREES19_NS4_17SM90_U32x4_STSM_NENS4_39AutoVectorizingCopyWithAssumedAlignmentILi128EEEEEEvvEEEEvNT_6ParamsE,@"STO_CUDA_ENTRY STV_DEFAULT"
_ZN7cutlass13device_kernelINS_4gemm6kernel13GemmUniversalIN4cute5tupleIJiiiiEEENS1_10collective13CollectiveMmaINS1_35MainloopSm100TmaUmmaWarpSpecializedILi26ELi2ELi4ENS5_IJNS4_1CILi1EEESB_SB_EEEEENS5_IJNSA_ILi64EEESE_NSA_ILi32EEEEEENS_6half_tENS5_IJlSB_lEEESH_NS5_IJSB_llEEENS4_8TiledMMAINS4_8MMA_AtomIJNS4_20SM100_MMA_F16BF16_SSISH_SH_fLi64ELi64ELNS4_4UMMA5MajorE0ELSO_1ELNSN_7ScaleInE0ELSP_0EEEEEENS4_6LayoutISC_NS5_IJNSA_ILi0EEEST_ST_EEEEENS5_IJNS4_10UnderscoreESW_SW_EEEEENS4_13SM90_TMA_LOADENS4_14ComposedLayoutINS4_7SwizzleILi2ELi4ELi3EEENS4_18smem_ptr_flag_bitsILi16EEENSS_INS5_IJNSA_ILi8EEESF_EEENS5_IJSF_SB_EEEEEEEvNS4_8identityESZ_NS10_INS11_ILi3ELi4ELi3EEES14_NSS_INS5_IJSE_S15_EEENS5_IJSB_SE_EEEEEEEvS1A_EENS_8epilogue10collective18CollectiveEpilogueINS1H_23Sm100TmaWarpSpecializedILi3ELi2ELi16ELb1ELb0EEEJSG_NS5_IJNSS_ISE_SB_EENSS_ISF_SB_EEEEESH_SI_SH_SI_NS1H_6fusion15FusionCallbacksIS1L_NS1P_17LinearCombinationISH_fSH_fLNS_15FloatRoundStyleE2EEESG_S1O_JEEENS4_5SM1004TMEM4LOAD26SM100_TMEM_LOAD_16dp256b4xESZ_S19_NS4_17SM75_U32x4_LDSM_NENS4_14SM90_TMA_STOREES19_NS4_17SM90_U32x4_STSM_NENS4_39AutoVectorizingCopyWithAssumedAlignmentILi128EEEEEEvvEEEEvNT_6ParamsE:
[----:B------:R-:W1:Y:S01]  /*0000*/  LDC R1, c[0x0][0x37c] ;  /* 0x0000df00ff017b82 */ /* 0x000e620000000800 */
[----:B------:R-:W2:Y:S01]  /*0010*/  S2R R70, SR_TID.X ;  /* 0x0000000000467919 */ /* 0x000ea20000002100 */
[----:B------:R-:W3:Y:S01]  /*0020*/  LDCU.64 UR4, c[0x0][0x890] ;  /* 0x00011200ff0477ac */ /* 0x000ee20008000a00 */
[----:B------:R-:W-:Y:S02]  /*0030*/  PRMT R60, RZ, 0x7610, R60 ;  /* 0x00007610ff3c7816 */ /* 0x000fe4000000003c */
[----:B------:R-:W-:Y:S01]  /*0040*/  ELECT P5, URZ, PT ;  /* 0x0000000000ff782f */ /* 0x000fe200038a0000 */
[----:B------:R-:W4:Y:S01]  /*0050*/  LDCU.64 UR46, c[0x0][0x358] ;  /* 0x00006b00ff2e77ac */ /* 0x000f220008000a00 */
[----:B---3--:R-:W-:-:S04]  /*0060*/  UISETP.NE.U32.AND UP0, UPT, UR4, URZ, UPT ;  /* 0x000000ff0400728c */ /* 0x008fc8000bf05070 */
[----:B------:R-:W-:Y:S01]  /*0070*/  UISETP.NE.AND.EX UP0, UPT, UR5, URZ, UPT, UP0 ;  /* 0x000000ff0500728c */ /* 0x000fe2000bf05300 */
[----:B--2---:R-:W-:-:S05]  /*0080*/  SHF.R.U32.HI R65, RZ, 0x5, R70 ;  /* 0x00000005ff417819 */ /* 0x004fca0000011646 */
[----:B------:R-:W2:Y:S02]  /*0090*/  SHFL.IDX PT, R0, R65, RZ, 0x1f ;  /* 0x00001fff41007589 */ /* 0x000ea400000e0000 */
[----:B--2---:R-:W-:Y:S01]  /*00a0*/  R2UR UR8, R0 ;  /* 0x00000000000872ca */ /* 0x004fe200000e0000 */
[----:B-1--4-:R-:W-:-:S14]  /*00b0*/  BRA.U UP0, `(.L_x_0) ;  /* 0x00000001002c7547 */ /* 0x012fdc000b800000 */
[----:B------:R-:W1:Y:S02]  /*00c0*/  LDCU.64 UR6, c[0x0][0x888] ;  /* 0x00011100ff0677ac */ /* 0x000e640008000a00 */
[----:B-1----:R-:W-:-:S04]  /*00d0*/  UISETP.NE.U32.AND UP0, UPT, UR6, URZ, UPT ;  /* 0x000000ff0600728c */ /* 0x002fc8000bf05070 */
[----:B------:R-:W-:-:S09]  /*00e0*/  UISETP.NE.AND.EX UP0, UPT, UR7, URZ, UPT, UP0 ;  /* 0x000000ff0700728c */ /* 0x000fd2000bf05300 */
[----:B------:R-:W-:Y:S05]  /*00f0*/  BRA.U !UP0, `(.L_x_1) ;  /* 0x0000000108107547 */ /* 0x000fea000b800000 */
[----:B------:R-:W1:Y:S02]  /*0100*/  LDC.64 R2, c[0x0][0x888] ;  /* 0x00022200ff027b82 */ /* 0x000e640000000a00 */
[----:B-1----:R1:W5:Y:S01]  /*0110*/  LDG.E R35, desc[UR46][R2.64] ;  /* 0x0000002e02237981 */ /* 0x002362000c1e1900 */
[----:B------:R-:W-:Y:S01]  /*0120*/  HFMA2 R60, -RZ, RZ, 0, 5.9604644775390625e-08 ;  /* 0x00000001ff3c7431 */ /* 0x000fe200000001ff */
[----:B------:R-:W-:Y:S05]  /*0130*/  BRA `(.L_x_0) ;  /* 0x00000000000c7947 */ /* 0x000fea0003800000 */
.L_x_1:
[----:B------:R-:W1:Y:S01]  /*0140*/  LDCU UR6, c[0x0][0x880] ;  /* 0x00011000ff0677ac */ /* 0x000e620008000800 */
[----:B------:R-:W-:Y:S01]  /*0150*/  HFMA2 R60, -RZ, RZ, 0, 5.9604644775390625e-08 ;  /* 0x00000001ff3c7431 */ /* 0x000fe200000001ff */
[----:B-1----:R-:W-:-:S07]  /*0160*/  MOV R35, UR6 ;  /* 0x0000000600237c02 */ /* 0x002fce0008000f00 */
.L_x_0:
[----:B------:R-:W2:Y:S02]  /*0170*/  LDCU.64 UR6, c[0x0][0x8b0] ;  /* 0x00011600ff0677ac */ /* 0x000ea40008000a00 */
[----:B--2---:R-:W-:-:S04]  /*0180*/  UISETP.NE.U32.AND UP0, UPT, UR6, URZ, UPT ;  /* 0x000000ff0600728c */ /* 0x004fc8000bf05070 */
[----:B------:R-:W-:-:S09]  /*0190*/  UISETP.NE.AND.EX UP0, UPT, UR7, URZ, UPT, UP0 ;  /* 0x000000ff0700728c */ /* 0x000fd2000bf05300 */
[----:B------:R-:W-:Y:S05]  /*01a0*/  BRA.U UP0, `(.L_x_2) ;  /* 0x0000000100247547 */ /* 0x000fea000b800000 */
[----:B------:R-:W2:Y:S02]  /*01b0*/  LDCU.64 UR6, c[0x0][0x8a8] ;  /* 0x00011500ff0677ac */ /* 0x000ea40008000a00 */
[----:B--2---:R-:W-:-:S04]  /*01c0*/  UISETP.NE.U32.AND UP0, UPT, UR6, URZ, UPT ;  /* 0x000000ff0600728c */ /* 0x004fc8000bf05070 */
[----:B------:R-:W-:-:S09]  /*01d0*/  UISETP.NE.AND.EX UP0, UPT, UR7, URZ, UPT, UP0 ;  /* 0x000000ff0700728c */ /* 0x000fd2000bf05300 */
[----:B------:R-:W-:Y:S05]  /*01e0*/  BRA.U !UP0, `(.L_x_3) ;  /* 0x00000001080c7547 */ /* 0x000fea000b800000 */
[----:B-1----:R-:W1:Y:S02]  /*01f0*/  LDC.64 R2, c[0x0][0x8a8] ;  /* 0x00022a00ff027b82 */ /* 0x002e640000000a00 */
[----:B-1----:R2:W5:Y:S01]  /*0200*/  LDG.E R33, desc[UR46][R2.64] ;  /* 0x0000002e02217981 */ /* 0x002562000c1e1900 */
[----:B------:R-:W-:Y:S05]  /*0210*/  BRA `(.L_x_2) ;  /* 0x0000000000087947 */ /* 0x000fea0003800000 */
.L_x_3:
[----:B------:R-:W2:Y:S02]  /*0220*/  LDCU UR6, c[0x0][0x8a0] ;  /* 0x00011400ff0677ac */ /* 0x000ea40008000800 */
[----:B--2---:R-:W-:Y:S02]  /*0230*/  MOV R33, UR6 ;  /* 0x0000000600217c02 */ /* 0x004fe40008000f00 */
.L_x_2:
[----:B------:R-:W-:Y:S01]  /*0240*/  IMAD.U32 R0, RZ, RZ, UR8 ;  /* 0x00000008ff007e24 */ /* 0x000fe2000f8e00ff */
[----:B------:R-:W-:Y:S04]  /*0250*/  BSSY.RECONVERGENT B0, `(.L_x_4) ;  /* 0x000000c000007945 */ /* 0x000fe80003800200 */
[C---:B------:R-:W-:Y:S02]  /*0260*/  ISETP.NE.OR P1, PT, R0.reuse, 0x1, !P5 ;  /* 0x000000010000780c */ /* 0x040fe40006f25670 */
[----:B------:R-:W-:-:S11]  /*0270*/  ISETP.NE.OR P0, PT, R0, 0x3, !P5 ;  /* 0x000000030000780c */ /* 0x000fd60006f05670 */
[----:B------:R-:W-:Y:S05]  /*0280*/  @P1 BRA `(.L_x_5) ;  /* 0x0000000000201947 */ /* 0x000fea0003800000 */
[----:B------:R-:W3:Y:S02]  /*0290*/  LDCU.64 UR6, c[0x0][0x348] ;  /* 0x00006900ff0677ac */ /* 0x000ee40008000a00 */
[----:B---3--:R-:W-:Y:S02]  /*02a0*/  UIADD3 UR10, UP1, UPT, UR6, 0x80, URZ ;  /* 0x00000080060a7890 */ /* 0x008fe4000ff3e0ff */
[----:B------:R-:W-:Y:S02]  /*02b0*/  UIADD3 UR6, UP0, UPT, UR6, 0x180, URZ ;  /* 0x0000018006067890 */ /* 0x000fe4000ff1e0ff */
[----:B------:R-:W-:Y:S02]  /*02c0*/  UIADD3.X UR11, UPT, UPT, URZ, UR7, URZ, UP1, !UPT ;  /* 0x00000007ff0b7290 */ /* 0x000fe40008ffe4ff */
[----:B------:R-:W-:-:S07]  /*02d0*/  UIADD3.X UR7, UPT, UPT, URZ, UR7, URZ, UP0, !UPT ;  /* 0x00000007ff077290 */ /* 0x000fce00087fe4ff */
[----:B------:R3:W-:Y:S02]  /*02e0*/  UTMACCTL.PF [UR10] ;  /* 0x000000000a0079b9 */ /* 0x0007e40008040000 */
[----:B------:R3:W-:Y:S02]  /*02f0*/  UTMACCTL.PF [UR6] ;  /* 0x00000000060079b9 */ /* 0x0007e40008040000 */
[----:B---3--:R-:W-:Y:S01]  /*0300*/  NOP ;  /* 0x0000000000007918 */ /* 0x008fe20000000000 */
.L_x_5:
[----:B------:R-:W-:Y:S05]  /*0310*/  BSYNC.RECONVERGENT B0 ;  /* 0x0000000000007941 */ /* 0x000fea0003800200 */
.L_x_4:
[----:B------:R-:W-:Y:S04]  /*0320*/  BSSY.RECONVERGENT B0, `(.L_x_6) ;  /* 0x000000a000007945 */ /* 0x000fe80003800200 */
        /* <DEDUP_REMOVED lines=9> */
.L_x_7:
[----:B------:R-:W-:Y:S05]  /*03c0*/  BSYNC.RECONVERGENT B0 ;  /* 0x0000000000007941 */ /* 0x000fea0003800200 */
.L_x_6:
[----:B------:R-:W3:Y:S01]  /*03d0*/  LDCU.64 UR6, c[0x0][0x888] ;  /* 0x00011100ff0677ac */ /* 0x000ee20008000a00 */
[----:B------:R-:W-:Y:S02]  /*03e0*/  UISETP.EQ.U32.AND UP1, UPT, UR4, URZ, UPT ;  /* 0x000000ff0400728c */ /* 0x000fe4000bf22070 */
[----:B------:R-:W-:Y:S02]  /*03f0*/  UPLOP3.LUT UP2, UPT, UPT, UPT, UPT, 0x80, 0x8 ;  /* 0x000000000008789c */ /* 0x000fe40003f4f070 */
[----:B---3--:R-:W-:-:S04]  /*0400*/  UISETP.NE.U32.AND UP0, UPT, UR6, URZ, UPT ;  /* 0x000000ff0600728c */ /* 0x008fc8000bf05070 */
[----:B------:R-:W-:-:S04]  /*0410*/  UISETP.NE.AND.EX UP0, UPT, UR7, URZ, UPT, UP0 ;  /* 0x000000ff0700728c */ /* 0x000fc8000bf05300 */
[----:B------:R-:W-:-:S04]  /*0420*/  UISETP.EQ.OR.EX UP3, UPT, UR5, URZ, !UP0, UP1 ;  /* 0x000000ff0500728c */ /* 0x000fc8000c762710 */
[----:B------:R-:W-:-:S05]  /*0430*/  UP2UR UR53, UPR, URZ, 0x8 ;  /* 0x00000008ff357883 */ /* 0x000fca0008000000 */
[----:B------:R-:W-:Y:S07]  /*0440*/  BRA.U !UP3, `(.L_x_8) ;  /* 0x000000010b207547 */ /* 0x000fee000b800000 */
[----:B------:R-:W-:Y:S01]  /*0450*/  UISETP.NE.U32.AND UP2, UPT, UR4, URZ, UPT ;  /* 0x000000ff0400728c */ /* 0x000fe2000bf45070 */
[----:B-----5:R-:W-:Y:S01]  /*0460*/  FSETP.NEU.AND P0, PT, R35, RZ, PT ;  /* 0x000000ff2300720b */ /* 0x020fe20003f0d000 */
[----:B------:R-:W-:Y:S02]  /*0470*/  USEL UR4, URZ, 0xffffffff, UP0 ;  /* 0xffffffffff047887 */ /* 0x000fe40008000000 */
[----:B------:R-:W-:-:S10]  /*0480*/  UISETP.NE.AND.EX UP2, UPT, UR5, URZ, UPT, UP2 ;  /* 0x000000ff0500728c */ /* 0x000fd4000bf45320 */
[----:B------:R-:W-:Y:S01]  /*0490*/  VOTEU.ANY UP1, P0 ;  /* 0x0000000000ff7886 */ /* 0x000fe20000020100 */
[----:B------:R-:W-:-:S04]  /*04a0*/  @!UP2 USEL UR4, URZ, 0xffffffff, UP1 ;  /* 0xffffffffff04a887 */ /* 0x000fc80008800000 */
[----:B------:R-:W-:-:S04]  /*04b0*/  ULOP3.LUT UR4, UR4, 0x1, URZ, 0xc0, !UPT ;  /* 0x0000000104047892 */ /* 0x000fc8000f8ec0ff */
[----:B------:R-:W-:-:S11]  /*04c0*/  UISETP.NE.U32.AND UP2, UPT, UR4, 0x1, UPT ;  /* 0x000000010400788c */ /* 0x000fd6000bf45070 */
.L_x_8:
[----:B-12---:R-:W1:Y:S01]  /*04d0*/  SHFL.IDX PT, R2, R65, RZ, 0x1f ;  /* 0x00001fff41027589 */ /* 0x006e6200000e0000 */
[----:B------:R-:W-:-:S04]  /*04e0*/  UISETP.NE.AND UP1, UPT, UR8, 0x2, UPT ;  /* 0x000000020800788c */ /* 0x000fc8000bf25270 */
[----:B------:R-:W-:Y:S01]  /*04f0*/  USEL UR6, URZ, 0x1, UP1 ;  /* 0x00000001ff067887 */ /* 0x000fe20008800000 */
[----:B-1----:R-:W-:-:S13]  /*0500*/  ISETP.NE.AND P0, PT, R2, RZ, PT ;  /* 0x000000ff0200720c */ /* 0x002fda0003f05270 */
[----:B------:R-:W-:Y:S05]  /*0510*/  @P0 BRA `(.L_x_9) ;  /* 0x0000000400040947 */ /* 0x000fea0003800000 */
[----:B------:R-:W-:Y:S01]  /*0520*/  ELECT P0, URZ, PT ;  /* 0x0000000000ff782f */ /* 0x000fe20003800000 */
[----:B------:R-:W-:-:S12]  /*0530*/  BSSY.RECONVERGENT B0, `(.L_x_9) ;  /* 0x000003f000007945 */ /* 0x000fd80003800200 */
[----:B------:R-:W-:Y:S05]  /*0540*/  @!P0 BRA `(.L_x_10) ;  /* 0x0000000000f48947 */ /* 0x000fea0003800000 */
[----:B------:R-:W1:Y:S01]  /*0550*/  S2UR UR5, SR_CgaCtaId ;  /* 0x00000000000579c3 */ /* 0x000e620000008800 */
[----:B------:R-:W-:Y:S01]  /*0560*/  UMOV UR7, 0x400 ;  /* 0x0000040000077882 */ /* 0x000fe20000000000 */
[----:B------:R-:W-:Y:S02]  /*0570*/  UMOV UR4, 0x1 ;  /* 0x0000000100047882 */ /* 0x000fe40000000000 */
[----:B------:R-:W-:-:S04]  /*0580*/  UIADD3 UR10, UPT, UPT, -UR4, 0x100000, URZ ;  /* 0x00100000040a7890 */ /* 0x000fc8000fffe1ff */
[----:B------:R-:W-:Y:S02]  /*0590*/  USHF.L.U32 UR11, UR10, 0xb, URZ ;  /* 0x0000000b0a0b7899 */ /* 0x000fe400080006ff */
[----:B------:R-:W-:Y:S02]  /*05a0*/  USHF.L.U32 UR10, UR10, 0x1, URZ ;  /* 0x000000010a0a7899 */ /* 0x000fe400080006ff */
[----:B-1----:R-:W-:Y:S01]  /*05b0*/  ULEA UR5, UR5, UR7, 0x18 ;  /* 0x0000000705057291 */ /* 0x002fe2000f8ec0ff */
[----:B------:R-:W1:Y:S11]  /*05c0*/  FENCE.VIEW.ASYNC.S ;  /* 0x00000000000073c6 */ /* 0x000e760000000000 */
[----:B-1----:R1:W2:Y:S01]  /*05d0*/  SYNCS.EXCH.64 URZ, [UR5], UR10 ;  /* 0x0000000a05ff75b2 */ /* 0x0022a20008000100 */
[----:B------:R1:W3:Y:S01]  /*05e0*/  SYNCS.EXCH.64 URZ, [UR5+0xd0], UR10 ;  /* 0x0000d00a05ff75b2 */ /* 0x0002e20008000100 */
[----:B------:R1:W4:Y:S01]  /*05f0*/  SYNCS.EXCH.64 URZ, [UR5+0x8], UR10 ;  /* 0x0000080a05ff75b2 */ /* 0x0003220008000100 */
[----:B------:R1:W1:Y:S01]  /*0600*/  SYNCS.EXCH.64 URZ, [UR5+0xd8], UR10 ;  /* 0x0000d80a05ff75b2 */ /* 0x0002620008000100 */
        /* <DEDUP_REMOVED lines=48> */
[----:B--234-:R-:W-:Y:S01]  /*0910*/  NOP ;  /* 0x0000000000007918 */ /* 0x01cfe20000000000 */
.L_x_10:
[----:B-1----:R-:W-:Y:S05]  /*0920*/  BSYNC.RECONVERGENT B0 ;  /* 0x0000000000007941 */ /* 0x002fea0003800200 */
.L_x_9:
[----:B------:R-:W1:Y:S01]  /*0930*/  SHFL.IDX PT, R2, R65, RZ, 0x1f ;  /* 0x00001fff41027589 */ /* 0x000e6200000e0000 */
[----:B------:R-:W-:Y:S01]  /*0940*/  NOP ;  /* 0x0000000000007918 */ /* 0x000fe20000000000 */
[----:B-1----:R-:W-:-:S13]  /*0950*/  ISETP.NE.AND P0, PT, R2, 0x1, PT ;  /* 0x000000010200780c */ /* 0x002fda0003f05270 */
[----:B------:R-:W-:Y:S05]  /*0960*/  @P0 BRA `(.L_x_11) ;  /* 0x0000000000500947 */ /* 0x000fea0003800000 */
[----:B------:R-:W1:Y:S01]  /*0970*/  S2UR UR7, SR_CgaCtaId ;  /* 0x00000000000779c3 */ /* 0x000e620000008800 */
[----:B------:R-:W-:Y:S01]  /*0980*/  UMOV UR9, 0x400 ;  /* 0x0000040000097882 */ /* 0x000fe20000000000 */
[----:B------:R-:W-:Y:S01]  /*0990*/  UMOV UR5, 0x20 ;  /* 0x0000002000057882 */ /* 0x000fe20000000000 */
[----:B------:R-:W-:Y:S01]  /*09a0*/  UMOV UR4, 0x80 ;  /* 0x0000008000047882 */ /* 0x000fe20000000000 */
[----:B------:R-:W-:-:S04]  /*09b0*/  UIADD3 UR10, UPT, UPT, -UR5, 0x100000, URZ ;  /* 0x00100000050a7890 */ /* 0x000fc8000fffe1ff */
[----:B------:R-:W-:Y:S02]  /*09c0*/  USHF.L.U32 UR11, UR10, 0xb, URZ ;  /* 0x0000000b0a0b7899 */ /* 0x000fe400080006ff */
[----:B------:R-:W-:Y:S02]  /*09d0*/  USHF.L.U32 UR10, UR10, 0x1, URZ ;  /* 0x000000010a0a7899 */ /* 0x000fe400080006ff */
[----:B------:R-:W-:-:S04]  /*09e0*/  UIADD3 UR4, UPT, UPT, -UR4, 0x100000, URZ ;  /* 0x0010000004047890 */ /* 0x000fc8000fffe1ff */
[----:B------:R-:W-:Y:S02]  /*09f0*/  USHF.L.U32 UR5, UR4, 0xb, URZ ;  /* 0x0000000b04057899 */ /* 0x000fe400080006ff */
[----:B------:R-:W-:Y:S01]  /*0a00*/  USHF.L.U32 UR4, UR4, 0x1, URZ ;  /* 0x0000000104047899 */ /* 0x000fe200080006ff */
[----:B------:R-:W-:Y:S01]  /*0a10*/  ELECT P0, URZ, PT ;  /* 0x0000000000ff782f */ /* 0x000fe20003800000 */
[----:B-1----:R-:W-:Y:S01]  /*0a20*/  ULEA UR7, UR7, UR9, 0x18 ;  /* 0x0000000907077291 */ /* 0x002fe2000f8ec0ff */
[----:B------:R-:W1:Y:S11]  /*0a30*/  FENCE.VIEW.ASYNC.S ;  /* 0x00000000000073c6 */ /* 0x000e760000000000 */
[----:B-1----:R1:W2:Y:S01]  /*0a40*/  SYNCS.EXCH.64 URZ, [UR7+0x1a0], UR10 ;  /* 0x0001a00a07ff75b2 */ /* 0x0022a20008000100 */
[----:B------:R1:W3:Y:S01]  /*0a50*/  SYNCS.EXCH.64 URZ, [UR7+0x1b8], UR4 ;  /* 0x0001b80407ff75b2 */ /* 0x0002e20008000100 */
[----:B------:R1:W4:Y:S01]  /*0a60*/  SYNCS.EXCH.64 URZ, [UR7+0x1a8], UR10 ;  /* 0x0001a80a07ff75b2 */ /* 0x0003220008000100 */
[----:B------:R1:W1:Y:S01]  /*0a70*/  SYNCS.EXCH.64 URZ, [UR7+0x1c0], UR4 ;  /* 0x0001c00407ff75b2 */ /* 0x0002620008000100 */
[----:B------:R1:W1:Y:S01]  /*0a80*/  SYNCS.EXCH.64 URZ, [UR7+0x1b0], UR10 ;  /* 0x0001b00a07ff75b2 */ /* 0x0002620008000100 */
[----:B------:R1:W1:Y:S01]  /*0a90*/  SYNCS.EXCH.64 URZ, [UR7+0x1c8], UR4 ;  /* 0x0001c80407ff75b2 */ /* 0x0002620008000100 */
[----:B------:R-:W-:Y:S01]  /*0aa0*/  NOP ;  /* 0x0000000000007918 */ /* 0x000fe20000000000 */
.L_x_11:
[----:B------:R-:W2:Y:S01]  /*0ab0*/  SHFL.IDX PT, R2, R65, RZ, 0x1f ;  /* 0x00001fff41027589 */ /* 0x000ea200000e0000 */
[----:B------:R-:W-:Y:S01]  /*0ac0*/  NOP ;  /* 0x0000000000007918 */ /* 0x000fe20000000000 */
[----:B--2---:R-:W-:-:S13]  /*0ad0*/  ISETP.NE.AND P0, PT, R2, 0x3, PT ;  /* 0x000000030200780c */ /* 0x004fda0003f05270 */
[----:B------:R-:W-:Y:S05]  /*0ae0*/  @P0 BRA `(.L_x_12) ;  /* 0x0000000000300947 */ /* 0x000fea0003800000 */
[----:B-1----:R-:W1:Y:S01]  /*0af0*/  S2UR UR5, SR_CgaCtaId ;  /* 0x00000000000579c3 */ /* 0x002e620000008800 */
[----:B------:R-:W-:Y:S01]  /*0b00*/  UMOV UR7, 0x400 ;  /* 0x0000040000077882 */ /* 0x000fe20000000000 */
[----:B------:R-:W-:Y:S01]  /*0b10*/  UMOV UR4, 0x20 ;  /* 0x0000002000047882 */ /* 0x000fe20000000000 */
[----:B------:R-:W-:Y:S01]  /*0b20*/  ELECT P0, URZ, PT ;  /* 0x0000000000ff782f */ /* 0x000fe20003800000 */
[----:B------:R-:W-:-:S04]  /*0b30*/  UIADD3 UR10, UPT, UPT, -UR4, 0x100000, URZ ;  /* 0x00100000040a7890 */ /* 0x000fc8000fffe1ff */
[----:B------:R-:W-:Y:S02]  /*0b40*/  USHF.L.U32 UR11, UR10, 0xb, URZ ;  /* 0x0000000b0a0b7899 */ /* 0x000fe400080006ff */
[----:B------:R-:W-:Y:S02]  /*0b50*/  USHF.L.U32 UR10, UR10, 0x1, URZ ;  /* 0x000000010a0a7899 */ /* 0x000fe400080006ff */
[----:B-1----:R-:W-:Y:S01]  /*0b60*/  ULEA UR5, UR5, UR7, 0x18 ;  /* 0x0000000705057291 */ /* 0x002fe2000f8ec0ff */
[----:B------:R-:W1:Y:S11]  /*0b70*/  FENCE.VIEW.ASYNC.S ;  /* 0x00000000000073c6 */ /* 0x000e760000000000 */
[----:B-1----:R2:W1:Y:S01]  /*0b80*/  SYNCS.EXCH.64 URZ, [UR5+0x1d0], UR10 ;  /* 0x0001d00a05ff75b2 */ /* 0x0024620008000100 */
[----:B------:R2:W1:Y:S02]  /*0b90*/  SYNCS.EXCH.64 URZ, [UR5+0x1d8], UR10 ;  /* 0x0001d80a05ff75b2 */ /* 0x0004640008000100 */
[----:B--2---:R-:W-:Y:S01]  /*0ba0*/  NOP ;  /* 0x0000000000007918 */ /* 0x004fe20000000000 */
.L_x_12:
[----:B------:R-:W2:Y:S01]  /*0bb0*/  SHFL.IDX PT, R2, R65, RZ, 0x1f ;  /* 0x00001fff41027589 */ /* 0x000ea200000e0000 */
[----:B------:R-:W-:Y:S01]  /*0bc0*/  NOP ;  /* 0x0000000000007918 */ /* 0x000fe20000000000 */
[----:B--2---:R-:W-:-:S13]  /*0bd0*/  ISETP.NE.AND P0, PT, R2, 0x4, PT ;  /* 0x000000040200780c */ /* 0x004fda0003f05270 */
[----:B------:R-:W-:Y:S05]  /*0be0*/  @P0 BRA `(.L_x_13) ;  /* 0x00000000004c0947 */ /* 0x000fea0003800000 */
[----:B-1----:R-:W1:Y:S01]  /*0bf0*/  S2UR UR5, SR_CgaCtaId ;  /* 0x00000000000579c3 */ /* 0x002e620000008800 */
[----:B------:R-:W-:Y:S01]  /*0c00*/  UMOV UR9, 0x100 ;  /* 0x0000010000097882 */ /* 0x000fe20000000000 */
[----:B------:R-:W-:Y:S01]  /*0c10*/  UMOV UR7, 0x400 ;  /* 0x0000040000077882 */ /* 0x000fe20000000000 */
[----:B------:R-:W-:Y:S01]  /*0c20*/  USEL UR9, UR9, 0xe0, UP2 ;  /* 0x000000e009097887 */ /* 0x000fe20009000000 */
[----:B------:R-:W-:Y:S01]  /*0c30*/  UMOV UR4, 0x1 ;  /* 0x0000000100047882 */ /* 0x000fe20000000000 */
[----:B------:R-:W-:Y:S01]  /*0c40*/  ELECT P0, URZ, PT ;  /* 0x0000000000ff782f */ /* 0x000fe20003800000 */
[----:B------:R-:W-:-:S04]  /*0c50*/  UIADD3 UR10, UPT, UPT, -UR4, 0x100000, URZ ;  /* 0x00100000040a7890 */ /* 0x000fc8000fffe1ff */
[----:B------:R-:W-:Y:S02]  /*0c60*/  USHF.L.U32 UR11, UR10, 0xb, URZ ;  /* 0x0000000b0a0b7899 */ /* 0x000fe400080006ff */
[----:B------:R-:W-:Y:S02]  /*0c70*/  USHF.L.U32 UR10, UR10, 0x1, URZ ;  /* 0x000000010a0a7899 */ /* 0x000fe400080006ff */
[----:B------:R-:W-:-:S04]  /*0c80*/  UIADD3 UR12, UPT, UPT, -UR9, 0x100000, URZ ;  /* 0x00100000090c7890 */ /* 0x000fc8000fffe1ff */
[----:B------:R-:W-:Y:S02]  /*0c90*/  USHF.L.U32 UR13, UR12, 0xb, URZ ;  /* 0x0000000b0c0d7899 */ /* 0x000fe400080006ff */
[----:B------:R-:W-:Y:S02]  /*0ca0*/  USHF.L.U32 UR12, UR12, 0x1, URZ ;  /* 0x000000010c0c7899 */ /* 0x000fe400080006ff */
[----:B-1----:R-:W-:Y:S01]  /*0cb0*/  ULEA UR5, UR5, UR7, 0x18 ;  /* 0x0000000705057291 */ /* 0x002fe2000f8ec0ff */
[----:B------:R-:W1:Y:S11]  /*0cc0*/  FENCE.VIEW.ASYNC.S ;  /* 0x00000000000073c6 */ /* 0x000e760000000000 */
[----:B-1----:R2:W1:Y:S01]  /*0cd0*/  SYNCS.EXCH.64 URZ, [UR5+0x1e0], UR10 ;  /* 0x0001e00a05ff75b2 */ /* 0x0024620008000100 */
[----:B------:R2:W1:Y:S01]  /*0ce0*/  SYNCS.EXCH.64 URZ, [UR5+0x1f0], UR12 ;  /* 0x0001f00c05ff75b2 */ /* 0x0004620008000100 */
[----:B------:R2:W1:Y:S01]  /*0cf0*/  SYNCS.EXCH.64 URZ, [UR5+0x1e8], UR10 ;  /* 0x0001e80a05ff75b2 */ /* 0x0004620008000100 */
[----:B------:R2:W1:Y:S02]  /*0d00*/  SYNCS.EXCH.64 URZ, [UR5+0x1f8], UR12 ;  /* 0x0001f80c05ff75b2 */ /* 0x0004640008000100 */
[----:B--2---:R-:W-:Y:S01]  /*0d10*/  NOP ;  /* 0x0000000000007918 */ /* 0x004fe20000000000 */
.L_x_13:
[----:B------:R-:W2:Y:S01]  /*0d20*/  SHFL.IDX PT, R2, R65, RZ, 0x1f ;  /* 0x00001fff41027589 */ /* 0x000ea200000e0000 */
[----:B------:R-:W-:Y:S01]  /*0d30*/  NOP ;  /* 0x0000000000007918 */ /* 0x000fe20000000000 */
[----:B--2---:R-:W-:-:S13]  /*0d40*/  ISETP.NE.AND P0, PT, R2, 0x5, PT ;  /* 0x000000050200780c */ /* 0x004fda0003f05270 */
[----:B------:R-:W-:Y:S05]  /*0d50*/  @P0 BRA `(.L_x_14) ;  /* 0x0000000000580947 */ /* 0x000fea0003800000 */
[----:B-1----:R-:W1:Y:S01]  /*0d60*/  S2UR UR7, SR_CgaCtaId ;  /* 0x00000000000779c3 */ /* 0x002e620000008800 */
        /* <DEDUP_REMOVED lines=12> */
[----:B-1----:R2:W1:Y:S01]  /*0e30*/  SYNCS.EXCH.64 URZ, [UR7+0x200], UR10 ;  /* 0x0002000a07ff75b2 */ /* 0x0024620008000100 */
[----:B------:R2:W1:Y:S01]  /*0e40*/  SYNCS.EXCH.64 URZ, [UR7+0x220], UR4 ;  /* 0x0002200407ff75b2 */ /* 0x0004620008000100 */
[----:B------:R2:W1:Y:S01]  /*0e50*/  SYNCS.EXCH.64 URZ, [UR7+0x208], UR10 ;  /* 0x0002080a07ff75b2 */ /* 0x0004620008000100 */
[----:B------:R2:W1:Y:S01]  /*0e60*/  SYNCS.EXCH.64 URZ, [UR7+0x228], UR4 ;  /* 0x0002280407ff75b2 */ /* 0x0004620008000100 */
[----:B------:R2:W1:Y:S01]  /*0e70*/  SYNCS.EXCH.64 URZ, [UR7+0x210], UR10 ;  /* 0x0002100a07ff75b2 */ /* 0x0004620008000100 */
[----:B------:R2:W1:Y:S01]  /*0e80*/  SYNCS.EXCH.64 URZ, [UR7+0x230], UR4 ;  /* 0x0002300407ff75b2 */ /* 0x0004620008000100 */
[----:B------:R2:W1:Y:S01]  /*0e90*/  SYNCS.EXCH.64 URZ, [UR7+0x218], UR10 ;  /* 0x0002180a07ff75b2 */ /* 0x0004620008000100 */
[----:B------:R2:W1:Y:S02]  /*0ea0*/  SYNCS.EXCH.64 URZ, [UR7+0x238], UR4 ;  /* 0x0002380407ff75b2 */ /* 0x0004640008000100 */
[----:B--2---:R-:W-:Y:S01]  /*0eb0*/  NOP ;  /* 0x0000000000007918 */ /* 0x004fe20000000000 */
.L_x_14:
        /* <DEDUP_REMOVED lines=18> */
.L_x_15:
[----:B-1----:R-:W1:Y:S01]  /*0fe0*/  S2UR UR5, SR_CTAID.X ;  /* 0x00000000000579c3 */ /* 0x002e620000002500 */
[----:B------:R-:W-:-:S05]  /*0ff0*/  CS2R.32 R59, SR_CgaSize ;  /* 0x00000000003b7805 */ /* 0x000fca0000008a00 */
[----:B------:R-:W-:-:S05]  /*1000*/  IMAD R59, R59, -0xa0, RZ ;  /* 0xffffff603b3b7824 */ /* 0x000fca00078e02ff */
[----:B------:R-:W-:-:S14]  /*1010*/  R2UR UR9, R59 ;  /* 0x000000003b0972ca */ /* 0x000fdc00000e0000 */
[----:B------:R-:W2:Y:S01]  /*1020*/  LDCU UR9, c[0x0][UR9+0x2b0] ;  /* 0x00005600090977ac */ /* 0x000ea20008000800 */
[----:B------:R-:W-:Y:S01]  /*1030*/  NOP ;  /* 0x0000000000007918 */ /* 0x000fe20000000000 */
[----:B------:R-:W-:-:S05]  /*1040*/  CS2R.32 R59, SR_CgaSize ;  /* 0x00000000003b7805 */ /* 0x000fca0000008a00 */
[----:B------:R-:W-:-:S05]  /*1050*/  IMAD R59, R59, -0xa0, RZ ;  /* 0xffffff603b3b7824 */ /* 0x000fca00078e02ff */
[----:B------:R-:W-:-:S14]  /*1060*/  R2UR UR7, R59 ;  /* 0x000000003b0772ca */ /* 0x000fdc00000e0000 */
[----:B------:R-:W3:Y:S01]  /*1070*/  LDCU UR7, c[0x0][UR7+0x2b4] ;  /* 0x00005680070777ac */ /* 0x000ee20008000800 */
[----:B------:R-:W4:Y:S08]  /*1080*/  S2UR UR4, SR_CTAID.Y ;  /* 0x00000000000479c3 */ /* 0x000f300000002600 */
[----:B------:R-:W3:Y:S01]  /*1090*/  LDC R10, c[0x0][0xb24] ;  /* 0x0002c900ff0a7b82 */ /* 0x000ee20000000800 */
[----:B-1----:R-:W-:-:S02]  /*10a0*/  I2FP.F32.U32 R59, UR5 ;  /* 0x00000005003b7c45 */ /* 0x002fc40008201000 */
[----:B------:R-:W-:-:S05]  /*10b0*/  CS2R.32 R3, SR_CgaSize ;  /* 0x0000000000037805 */ /* 0x000fca0000008a00 */
[----:B------:R-:W-:-:S06]  /*10c0*/  IMAD R3, R3, -0xa0, RZ ;  /* 0xffffff6003037824 */ /* 0x000fcc00078e02ff */
[----:B------:R-:W1:Y:S01]  /*10d0*/  LDC R3, c[0x0][R3+0x2a0] ;  /* 0x0000a80003037b82 */ /* 0x000e620000000800 */
[----:B------:R-:W-:Y:S01]  /*10e0*/  MOV R21, UR5 ;  /* 0x0000000500157c02 */ /* 0x000fe20008000f00 */
[----:B--2---:R-:W-:Y:S01]  /*10f0*/  FMUL R59, R59, UR9 ;  /* 0x000000093b3b7c20 */ /* 0x004fe20008400000 */
[----:B----4-:R-:W-:Y:S02]  /*1100*/  I2FP.F32.U32 R58, UR4 ;  /* 0x00000004003a7c45 */ /* 0x010fe40008201000 */
[----:B------:R-:W-:-:S05]  /*1110*/  CS2R.32 R2, SR_CgaSize ;  /* 0x0000000000027805 */ /* 0x000fca0000008a00 */
[----:B------:R-:W-:-:S06]  /*1120*/  IMAD R2, R2, -0xa0, RZ ;  /* 0xffffff6002027824 */ /* 0x000fcc00078e02ff */
[----:B------:R-:W2:Y:S01]  /*1130*/  LDC R2, c[0x0][R2+0x2a4] ;  /* 0x0000a90002027b82 */ /* 0x000ea20000000800 */
[----:B------:R-:W-:Y:S01]  /*1140*/  MOV R20, UR4 ;  /* 0x0000000400147c02 */ /* 0x000fe20008000f00 */
[----:B------:R-:W4:Y:S01]  /*1150*/  F2I.U32.TRUNC.NTZ R59, R59 ;  /* 0x0000003b003b7305 */ /* 0x000f22000020f000 */
[----:B---3--:R-:W-:-:S05]  /*1160*/  FMUL R58, R58, UR7 ;  /* 0x000000073a3a7c20 */ /* 0x008fca0008400000 */
[----:B------:R-:W-:Y:S01]  /*1170*/  BAR.SYNC.DEFER_BLOCKING 0x0 ;  /* 0x0000000000007b1d */ /* 0x000fe20000010000 */
[----:B------:R-:W-:-:S05]  /*1180*/  ISETP.GE.AND P0, PT, R10, 0x1, PT ;  /* 0x000000010a00780c */ /* 0x000fca0003f06270 */
[----:B------:R-:W3:Y:S02]  /*1190*/  F2I.U32.TRUNC.NTZ R58, R58 ;  /* 0x0000003a003a7305 */ /* 0x000ee4000020f000 */
[----:B------:R-:W2:Y:S01]  /*11a0*/  S2UR UR36, SR_CTAID.Z ;  /* 0x00000000002479c3 */ /* 0x000ea20000002700 */
[----:B----4-:R-:W-:-:S05]  /*11b0*/  IADD3 R59, PT, PT, -R59, RZ, RZ ;  /* 0x000000ff3b3b7210 */ /* 0x010fca0007ffe1ff */
[----:B-1----:R-:W-:Y:S01]  /*11c0*/  IMAD R59, R3, R59, UR5 ;  /* 0x00000005033b7e24 */ /* 0x002fe2000f8e023b */
[----:B---3--:R-:W-:-:S05]  /*11d0*/  IADD3 R58, PT, PT, -R58, RZ, RZ ;  /* 0x000000ff3a3a7210 */ /* 0x008fca0007ffe1ff */
[----:B--2---:R-:W-:Y:S01]  /*11e0*/  IMAD R58, R2, R58, UR4 ;  /* 0x00000004023a7e24 */ /* 0x004fe2000f8e023a */
[----:B------:R-:W-:Y:S06]  /*11f0*/  @!P0 BRA `(.L_x_16) ;  /* 0x0000000000b88947 */ /* 0x000fec0003800000 */
[----:B------:R-:W1:Y:S01]  /*1200*/  LDC.64 R4, c[0x0][0xb18] ;  /* 0x0002c600ff047b82 */ /* 0x000e620000000a00 */
[----:B------:R-:W-:-:S07]  /*1210*/  ISETP.NE.AND P0, PT, R10, 0x1, PT ;  /* 0x000000010a00780c */ /* 0x000fce0003f05270 */
[----:B------:R-:W2:Y:S08]  /*1220*/  LDC R9, c[0x0][0xb0c] ;  /* 0x0002c300ff097b82 */ /* 0x000eb00000000800 */
[----:B------:R-:W3:Y:S08]  /*1230*/  LDC R12, c[0x0][0x370] ;  /* 0x0000dc00ff0c7b82 */ /* 0x000ef00000000800 */
[----:B------:R-:W4:Y:S01]  /*1240*/  LDC R11, c[0x0][0x374] ;  /* 0x0000dd00ff0b7b82 */ /* 0x000f220000000800 */
[----:B-1----:R-:W-:-:S07]  /*1250*/  ISETP.NE.AND P1, PT, R4, 0x1, PT ;  /* 0x000000010400780c */ /* 0x002fce0003f25270 */
[----:B------:R-:W3:Y:S01]  /*1260*/  LDC.64 R6, c[0x0][0xb10] ;  /* 0x0002c400ff067b82 */ /* 0x000ee20000000a00 */
[----:B--2---:R-:W-:-:S07]  /*1270*/  ISETP.NE.AND P2, PT, R9, 0x1, PT ;  /* 0x000000010900780c */ /* 0x004fce0003f45270 */
[----:B------:R-:W1:Y:S08]  /*1280*/  LDC R8, c[0x0][0xb20] ;  /* 0x0002c800ff087b82 */ /* 0x000e700000000800 */
[----:B------:R-:W2:Y:S01]  /*1290*/  LDC.64 R2, c[0x0][0xb28] ;  /* 0x0002ca00ff027b82 */ /* 0x000ea20000000a00 */
[----:B----4-:R-:W-:-:S04]  /*12a0*/  IMAD.HI.U32 R13, R11, R5, RZ ;  /* 0x000000050b0d7227 */ /* 0x010fc800078e00ff */
[----:B------:R-:W-:-:S04]  /*12b0*/  IMAD.HI.U32 R5, R20, R5, RZ ;  /* 0x0000000514057227 */ /* 0x000fc800078e00ff */
[----:B---3--:R-:W-:-:S05]  /*12c0*/  IMAD.HI.U32 R14, R12, R6, RZ ;  /* 0x000000060c0e7227 */ /* 0x008fca00078e00ff */
[-C--:B------:R-:W-:Y:S01]  /*12d0*/  @P2 SHF.R.U32.HI R12, RZ, R7.reuse, R14 ;  /* 0x00000007ff0c2219 */ /* 0x080fe2000001160e */
[----:B------:R-:W-:Y:S01]  /*12e0*/  IMAD.HI.U32 R14, R21, R6, RZ ;  /* 0x00000006150e7227 */ /* 0x000fe200078e00ff */
[-C--:B-1----:R-:W-:Y:S02]  /*12f0*/  @P1 SHF.R.U32.HI R11, RZ, R8.reuse, R13 ;  /* 0x00000008ff0b1219 */ /* 0x082fe4000001160d */
[----:B------:R-:W-:Y:S02]  /*1300*/  SHF.R.U32.HI R5, RZ, R8, R5 ;  /* 0x00000008ff057219 */ /* 0x000fe40000011605 */
[----:B------:R-:W-:Y:S02]  /*1310*/  SHF.R.U32.HI R14, RZ, R7, R14 ;  /* 0x00000007ff0e7219 */ /* 0x000fe4000001160e */
[----:B------:R-:W-:Y:S01]  /*1320*/  SEL R5, R20, R5, !P1 ;  /* 0x0000000514057207 */ /* 0x000fe20004800000 */
[----:B--2---:R-:W-:Y:S01]  /*1330*/  IMAD.HI.U32 R13, R11, R2, RZ ;  /* 0x000000020b0d7227 */ /* 0x004fe200078e00ff */
[----:B------:R-:W-:-:S03]  /*1340*/  SEL R14, R21, R14, !P2 ;  /* 0x0000000e150e7207 */ /* 0x000fc60005000000 */
[----:B------:R-:W-:Y:S01]  /*1350*/  IMAD.HI.U32 R6, R12, R2, RZ ;  /* 0x000000020c067227 */ /* 0x000fe200078e00ff */
[----:B------:R-:W-:-:S04]  /*1360*/  @P0 SHF.R.U32.HI R11, RZ, R3, R13 ;  /* 0x00000003ff0b0219 */ /* 0x000fc8000001160d */
[----:B------:R-:W-:Y:S01]  /*1370*/  @P0 SHF.R.U32.HI R12, RZ, R3, R6 ;  /* 0x00000003ff0c0219 */ /* 0x000fe20000011606 */
[----:B------:R-:W-:-:S04]  /*1380*/  IMAD R11, R11, R10, RZ ;  /* 0x0000000a0b0b7224 */ /* 0x000fc800078e02ff */
[----:B------:R-:W-:Y:S01]  /*1390*/  IMAD R6, R12, R10, RZ ;  /* 0x0000000a0c067224 */ /* 0x000fe200078e02ff */
[----:B------:R-:W-:-:S04]  /*13a0*/  ISETP.GE.AND P1, PT, R5, R11, PT ;  /* 0x0000000b0500720c */ /* 0x000fc80003f26270 */
[----:B------:R-:W-:Y:S01]  /*13b0*/  ISETP.GE.OR P1, PT, R14, R6, P1 ;  /* 0x000000060e00720c */ /* 0x000fe20000f26670 */
[----:B------:R-:W-:-:S05]  /*13c0*/  IMAD.HI.U32 R6, R5, R2, RZ ;  /* 0x0000000205067227 */ /* 0x000fca00078e00ff */
[----:B------:R-:W-:-:S04]  /*13d0*/  SHF.R.U32.HI R6, RZ, R3, R6 ;  /* 0x00000003ff067219 */ /* 0x000fc80000011606 */
[----:B------:R-:W-:-:S03]  /*13e0*/  SEL R6, R5, R6, !P0 ;  /* 0x0000000605067207 */ /* 0x000fc60004000000 */
[----:B------:R-:W-:Y:S01]  /*13f0*/  @!P1 IMAD.HI.U32 R7, R14, R2, RZ ;  /* 0x000000020e079227 */ /* 0x000fe200078e00ff */
[----:B------:R-:W-:-:S04]  /*1400*/  IADD3 R2, PT, PT, -R6, RZ, RZ ;  /* 0x000000ff06027210 */ /* 0x000fc80007ffe1ff */
[----:B------:R-:W-:Y:S01]  /*1410*/  @!P1 SHF.R.U32.HI R3, RZ, R3, R7 ;  /* 0x00000003ff039219 */ /* 0x000fe20000011607 */
[----:B------:R-:W-:Y:S01]  /*1420*/  IMAD R2, R10, R2, R5 ;  /* 0x000000020a027224 */ /* 0x000fe200078e0205 */
[----:B------:R-:W-:Y:S02]  /*1430*/  IADD3 R7, PT, PT, -R5, RZ, RZ ;  /* 0x000000ff05077210 */ /* 0x000fe40007ffe1ff */
[----:B------:R-:W-:-:S03]  /*1440*/  @!P1 SEL R3, R14, R3, !P0 ;  /* 0x000000030e039207 */ /* 0x000fc60004000000 */
[----:B------:R-:W-:Y:S02]  /*1450*/  IMAD R7, R4, R7, R20 ;  /* 0x0000000704077224 */ /* 0x000fe400078e0214 */
[--C-:B------:R-:W-:Y:S02]  /*1460*/  @!P1 IMAD.IADD R6, R6, 0x1, -R3.reuse ;  /* 0x0000000106069824 */ /* 0x100fe400078e0a03 */
[----:B------:R-:W-:Y:S01]  /*1470*/  @!P1 IMAD R3, R2, R12, R3 ;  /* 0x0000000c02039224 */ /* 0x000fe200078e0203 */
[----:B------:R-:W-:Y:S01]  /*1480*/  IADD3 R2, PT, PT, -R14, RZ, RZ ;  /* 0x000000ff0e027210 */ /* 0x000fe20007ffe1ff */
[----:B------:R-:W-:Y:S02]  /*1490*/  @!P1 IMAD R5, R6, R10, R14 ;  /* 0x0000000a06059224 */ /* 0x000fe400078e020e */
[----:B------:R-:W-:Y:S02]  /*14a0*/  @!P1 IMAD.MOV.U32 R14, RZ, RZ, R3 ;  /* 0x000000ffff0e9224 */ /* 0x000fe400078e0003 */
[----:B------:R-:W-:-:S02]  /*14b0*/  IMAD R2, R9, R2, R21 ;  /* 0x0000000209027224 */ /* 0x000fc400078e0215 */
[----:B------:R-:W-:Y:S02]  /*14c0*/  IMAD R20, R5, R4, R7 ;  /* 0x0000000405147224 */ /* 0x000fe400078e0207 */
[----:B------:R-:W-:Y:S02]  /*14d0*/  IMAD R21, R14, R9, R2 ;  /* 0x000000090e157224 */ /* 0x000fe400078e0202 */
.L_x_16:
[----:B------:R-:W1:Y:S01]  /*14e0*/  LDCU UR4, c[0x0][0xb30] ;  /* 0x00016600ff0477ac */ /* 0x000e620008000800 */
[----:B------:R-:W2:Y:S08]  /*14f0*/  S2UR UR37, SR_CgaCtaId ;  /* 0x00000000002579c3 */ /* 0x000eb00000008800 */
[----:B------:R-:W3:Y:S01]  /*1500*/  LDC R26, c[0x0][0xb24] ;  /* 0x0002c900ff1a7b82 */ /* 0x000ee20000000800 */
[----:B-1----:R-:W-:-:S09]  /*1510*/  UISETP.NE.AND UP1, UPT, UR4, 0x1, UPT ;  /* 0x000000010400788c */ /* 0x002fd2000bf25270 */
[----:B--2---:R-:W-:Y:S05]  /*1520*/  BRA.U UP1, `(.L_x_17) ;  /* 0x0000000101407547 */ /* 0x004fea000b800000 */
[----:B------:R-:W1:Y:S08]  /*1530*/  LDC.64 R4, c[0x0][0xb10] ;  /* 0x0002c400ff047b82 */ /* 0x000e700000000a00 */
[----:B------:R-:W2:Y:S08]  /*1540*/  LDC.64 R2, c[0x0][0xb18] ;  /* 0x0002c600ff027b82 */ /* 0x000eb00000000a00 */
[----:B------:R-:W4:Y:S08]  /*1550*/  LDC R6, c[0x0][0xb20] ;  /* 0x0002c800ff067b82 */ /* 0x000f300000000800 */
[----:B------:R-:W3:Y:S01]  /*1560*/  LDC R7, c[0x0][0xb0c] ;  /* 0x0002c300ff077b82 */ /* 0x000ee20000000800 */
[----:B-1----:R-:W-:-:S05]  /*1570*/  IMAD.HI.U32 R4, R21, R4, RZ ;  /* 0x0000000415047227 */ /* 0x002fca00078e00ff */
[----:B------:R-:W-:Y:S01]  /*1580*/  SHF.R.U32.HI R4, RZ, R5, R4 ;  /* 0x00000005ff047219 */ /* 0x000fe20000011604 */
[----:B--2---:R-:W-:Y:S01]  /*1590*/  IMAD.HI.U32 R3, R20, R3, RZ ;  /* 0x0000000314037227 */ /* 0x004fe200078e00ff */
[----:B------:R-:W-:-:S04]  /*15a0*/  ISETP.NE.AND P0, PT, R2, 0x1, PT ;  /* 0x000000010200780c */ /* 0x000fc80003f05270 */
[----:B----4-:R-:W-:-:S04]  /*15b0*/  SHF.R.U32.HI R3, RZ, R6, R3 ;  /* 0x00000006ff037219 */ /* 0x010fc80000011603 */
[----:B------:R-:W-:Y:S02]  /*15c0*/  SEL R3, R20, R3, !P0 ;  /* 0x0000000314037207 */ /* 0x000fe40004000000 */
[----:B---3--:R-:W-:-:S04]  /*15d0*/  ISETP.NE.AND P1, PT, R7, 0x1, PT ;  /* 0x000000010700780c */ /* 0x008fc80003f25270 */
[----:B------:R-:W-:-:S05]  /*15e0*/  SEL R4, R21, R4, !P1 ;  /* 0x0000000415047207 */ /* 0x000fca0004800000 */
[----:B------:R-:W-:Y:S02]  /*15f0*/  IMAD.IADD R5, R3, 0x1, -R4 ;  /* 0x0000000103057824 */ /* 0x000fe400078e0a04 */
[----:B------:R-:W-:Y:S02]  /*1600*/  IMAD.IADD R3, R4, 0x1, -R3 ;  /* 0x0000000104037824 */ /* 0x000fe400078e0a03 */
[----:B------:R-:W-:Y:S02]  /*1610*/  IMAD R21, R5, R7, R21 ;  /* 0x0000000705157224 */ /* 0x000fe400078e0215 */
[----:B------:R-:W-:-:S07]  /*1620*/  IMAD R20, R3, R2, R20 ;  /* 0x0000000203147224 */ /* 0x000fce00078e0214 */
.L_x_17:
[----:B------:R-:W-:Y:S01]  /*1630*/  BAR.SYNC.DEFER_BLOCKING 0x0 ;  /* 0x0000000000007b1d */ /* 0x000fe20000010000 */
[----:B------:R-:W-:Y:S01]  /*1640*/  UISETP.NE.AND UP1, UPT, UR8, 0x2, UPT ;  /* 0x000000020800788c */ /* 0x000fe2000bf25270 */
[----:B------:R-:W-:Y:S02]  /*1650*/  ISETP.NE.OR P5, PT, R0, 0x2, !P5 ;  /* 0x000000020000780c */ /* 0x000fe40006fa5670 */
[----:B------:R-:W-:-:S06]  /*1660*/  LOP3.LUT R2, R70, 0x1f, RZ, 0xc0, !PT ;  /* 0x0000001f46027812 */ /* 0x000fcc00078ec0ff */
[----:B------:R-:W-:Y:S05]  /*1670*/  BRA.U UP1, `(.L_x_18) ;  /* 0x0000001d016c7547 */ /* 0x000fea000b800000 */
[----:B------:R-:W1:Y:S01]  /*1680*/  LDCU UR13, c[0x0][0x38c] ;  /* 0x00007180ff0d77ac */ /* 0x000e620008000800 */
[----:B------:R-:W2:Y:S01]  /*1690*/  LDC R8, c[0x0][0x370] ;  /* 0x0000dc00ff087b82 */ /* 0x000ea20000000800 */
[----:B------:R-:W-:Y:S01]  /*16a0*/  PLOP3.LUT P1, PT, PT, PT, UP2, 0x80, 0x8 ;  /* 0x000000000008781c */ /* 0x000fe20003f2f028 */
[----:B------:R-:W-:Y:S01]  /*16b0*/  IMAD.MOV.U32 R15, RZ, RZ, 0x1 ;  /* 0x00000001ff0f7424 */ /* 0x000fe200078e00ff */
[----:B------:R-:W-:Y:S01]  /*16c0*/  ISETP.EQ.OR P4, PT, R2, RZ, P5 ;  /* 0x000000ff0200720c */ /* 0x000fe20002f82670 */
[----:B------:R-:W-:Y:S01]  /*16d0*/  IMAD.MOV.U32 R14, RZ, RZ, RZ ;  /* 0x000000ffff0e7224 */ /* 0x000fe200078e00ff */
[----:B------:R-:W-:Y:S02]  /*16e0*/  PLOP3.LUT P1, PT, P1, PT, PT, 0x8, 0x80 ;  /* 0x000000000080781c */ /* 0x000fe40000f2e170 */
[----:B------:R-:W-:Y:S01]  /*16f0*/  CS2R R12, SRZ ;  /* 0x00000000000c7805 */ /* 0x000fe2000001ff00 */
[----:B------:R-:W-:Y:S01]  /*1700*/  IMAD.MOV.U32 R11, RZ, RZ, 0x1 ;  /* 0x00000001ff0b7424 */ /* 0x000fe200078e00ff */
[----:B------:R-:W4:Y:S01]  /*1710*/  LDC R0, c[0x0][0x374] ;  /* 0x0000dd00ff007b82 */ /* 0x000f220000000800 */
[----:B------:R-:W2:Y:S01]  /*1720*/  LDCU.64 UR22, c[0x0][0x348] ;  /* 0x00006900ff1677ac */ /* 0x000ea20008000a00 */
[----:B------:R-:W-:Y:S01]  /*1730*/  UMOV UR6, URZ ;  /* 0x000000ff00067c82 */ /* 0x000fe20008000000 */
[----:B-1----:R-:W-:-:S04]  /*1740*/  UIADD3 UR5, UPT, UPT, UR13, 0x1f, URZ ;  /* 0x0000001f0d057890 */ /* 0x002fc8000fffe0ff */
[----:B------:R-:W-:-:S04]  /*1750*/  USHF.R.S32.HI UR4, URZ, 0x1f, UR5 ;  /* 0x0000001fff047899 */ /* 0x000fc80008011405 */
[----:B------:R-:W-:-:S04]  /*1760*/  ULEA.HI UR4, UR4, UR5, URZ, 0x5 ;  /* 0x0000000504047291 */ /* 0x000fc8000f8f28ff */
[----:B------:R-:W-:Y:S02]  /*1770*/  USHF.R.S32.HI UR15, URZ, 0x5, UR4 ;  /* 0x00000005ff0f7899 */ /* 0x000fe40008011404 */
[----:B------:R-:W-:Y:S02]  /*1780*/  UIADD3 UR4, UPT, UPT, UR13, -0x1, URZ ;  /* 0xffffffff0d047890 */ /* 0x000fe4000fffe0ff */
[----:B------:R-:W-:Y:S02]  /*1790*/  UISETP.LT.U32.AND UP0, UPT, UR15, 0x1a, UPT ;  /* 0x0000001a0f00788c */ /* 0x000fe4000bf01070 */
[----:B------:R-:W-:Y:S02]  /*17a0*/  UISETP.GE.U32.AND UP1, UPT, UR4, -0x3f, UPT ;  /* 0xffffffc10400788c */ /* 0x000fe4000bf26070 */
[----:B------:R-:W-:Y:S02]  /*17b0*/  USEL UR14, UR15, 0x1a, UP0 ;  /* 0x0000001a0f0e7887 */ /* 0x000fe40008000000 */
[----:B------:R-:W-:-:S02]  /*17c0*/  UIADD3 UR13, UPT, UPT, UR13, 0x3e, URZ ;  /* 0x0000003e0d0d7890 */ /* 0x000fc4000fffe0ff */
[----:B------:R-:W-:Y:S02]  /*17d0*/  UIADD3 UR5, UPT, UPT, UR14, -0x1, URZ ;  /* 0xffffffff0e057890 */ /* 0x000fe4000fffe0ff */
[----:B------:R-:W-:-:S03]  /*17e0*/  UIADD3 UR7, UPT, UPT, UR15, -UR14, URZ ;  /* 0x8000000e0f077290 */ /* 0x000fc6000fffe0ff */
[----:B------:R-:W-:-:S04]  /*17f0*/  @UP1 UIADD3 UR5, UPT, UPT, UR14, URZ, URZ ;  /* 0x000000ff0e051290 */ /* 0x000fc8000fffe0ff */
[----:B--2---:R-:W-:-:S12]  /*1800*/  UIADD3 UR5, UPT, UPT, UR5, 0x1, URZ ;  /* 0x0000000105057890 */ /* 0x004fd8000fffe0ff */
.L_x_36:
[----:B------:R-:W-:Y:S01]  /*1810*/  UISETP.NE.AND UP0, UPT, UR37, URZ, UPT ;  /* 0x000000ff2500728c */ /* 0x000fe2000bf05270 */
[----:B------:R-:W1:Y:S08]  /*1820*/  S2UR UR37, SR_CgaCtaId ;  /* 0x00000000002579c3 */ /* 0x000e700000008800 */
[----:B------:R-:W-:Y:S05]  /*1830*/  BRA.U UP0, `(.L_x_19) ;  /* 0x0000000100347547 */ /* 0x000fea000b800000 */
[----:B------:R-:W2:Y:S01]  /*1840*/  S2R R2, SR_CgaCtaId ;  /* 0x0000000000027919 */ /* 0x000ea20000008800 */
[----:B------:R-:W-:-:S04]  /*1850*/  MOV R3, 0x400 ;  /* 0x0000040000037802 */ /* 0x000fc80000000f00 */
[----:B--2---:R-:W-:Y:S02]  /*1860*/  LEA R2, R2, R3, 0x18 ;  /* 0x0000000302027211 */ /* 0x004fe400078ec0ff */
[----:B------:R-:W-:-:S03]  /*1870*/  SHF.L.U32 R3, R11, 0x1f, RZ ;  /* 0x0000001f0b037819 */ /* 0x000fc600000006ff */
[----:B------:R-:W-:-:S04]  /*1880*/  IMAD R2, R12, 0x8, R2 ;  /* 0x000000080c027824 */ /* 0x000fc800078e0202 */
[----:B------:R-:W2:Y:S02]  /*1890*/  SYNCS.PHASECHK.TRANS64.TRYWAIT P0, [R2+URZ+0x250], R3 ;  /* 0x00025003020075a7 */ /* 0x000ea400080011ff */
[----:B--2---:R-:W-:Y:S05]  /*18a0*/  @!P0 BRA `(.L_x_20) ;  /* 0x0000006000c48947 */ /* 0x004fea0003800000 */
.L_x_138:
[----:B------:R-:W-:Y:S01]  /*18b0*/  VIADD R12, R12, 0x1 ;  /* 0x000000010c0c7836 */ /* 0x000fe20000000000 */
[----:B------:R2:W-:Y:S04]  /*18c0*/  SYNCS.ARRIVE.TRANS64.A1T0 RZ, [R2+URZ+0x240], RZ ;  /* 0x000240ff02ff79a7 */ /* 0x0005e800081000ff */
[----:B------:R-:W-:-:S04]  /*18d0*/  ISETP.NE.AND P0, PT, R12, 0x2, PT ;  /* 0x000000020c00780c */ /* 0x000fc80003f05270 */
[----:B------:R-:W-:Y:S02]  /*18e0*/  SEL R12, R12, RZ, P0 ;  /* 0x000000ff0c0c7207 */ /* 0x000fe40000000000 */
[----:B--2---:R-:W-:-:S04]  /*18f0*/  SEL R2, RZ, 0x1, P0 ;  /* 0x00000001ff027807 */ /* 0x004fc80000000000 */
[----:B------:R-:W-:-:S07]  /*1900*/  LOP3.LUT R11, R11, R2, RZ, 0x3c, !PT ;  /* 0x000000020b0b7212 */ /* 0x000fce00078e3cff */
.L_x_19:
[----:B------:R-:W-:Y:S01]  /*1910*/  UMOV UR4, 0x400 ;  /* 0x0000040000047882 */ /* 0x000fe20000000000 */
[----:B------:R-:W-:Y:S01]  /*1920*/  SHF.L.U32 R2, R15, 0x1f, RZ ;  /* 0x0000001f0f027819 */ /* 0x000fe200000006ff */
[----:B-1----:R-:W-:Y:S01]  /*1930*/  ULEA UR4, UR37, UR4, 0x18 ;  /* 0x0000000425047291 */ /* 0x002fe2000f8ec0ff */
[----:B------:R-:W-:Y:S01]  /*1940*/  R2UR UR35, R21 ;  /* 0x00000000152372ca */ /* 0x000fe200000e0000 */
[----:B------:R-:W-:Y:S01]  /*1950*/  UISETP.GE.U32.AND UP0, UPT, UR13, 0x3f, UPT ;  /* 0x0000003f0d00788c */ /* 0x000fe2000bf06070 */
[----:B------:R-:W-:Y:S01]  /*1960*/  R2UR UR10, R20 ;  /* 0x00000000140a72ca */ /* 0x000fe200000e0000 */
[----:B------:R-:W-:Y:S01]  /*1970*/  ULEA UR8, UR6, UR4, 0x3 ;  /* 0x0000000406087291 */ /* 0x000fe2000f8e18ff */
[----:B------:R-:W-:-:S08]  /*1980*/  UMOV UR24, URZ ;  /* 0x000000ff00187c82 */ /* 0x000fd00008000000 */
[----:B------:R1:W2:Y:S01]  /*1990*/  SYNCS.PHASECHK.TRANS64.TRYWAIT P0, [UR8+0xd0], R2 ;  /* 0x0000d002ff0075a7 */ /* 0x0002a20008001108 */
[----:B------:R-:W-:Y:S02]  /*19a0*/  USHF.L.U32 UR35, UR35, 0x6, URZ ;  /* 0x0000000623237899 */ /* 0x000fe400080006ff */
[----:B------:R-:W-:Y:S01]  /*19b0*/  USHF.L.U32 UR10, UR10, 0x6, URZ ;  /* 0x000000060a0a7899 */ /* 0x000fe200080006ff */
[----:B------:R-:W-:Y:S11]  /*19c0*/  BRA.U !UP0, `(.L_x_21) ;  /* 0x0000000108a47547 */ /* 0x000ff6000b800000 */
[----:B------:R-:W-:Y:S01]  /*19d0*/  UMOV UR16, URZ ;  /* 0x000000ff00107c82 */ /* 0x000fe20008000000 */
[----:B------:R-:W-:-:S05]  /*19e0*/  UMOV UR17, UR6 ;  /* 0x0000000600117c82 */ /* 0x000fca0008000000 */
.L_x_26:
[----:B-1----:R-:W-:Y:S01]  /*19f0*/  ULEA UR33, UR17, UR4, 0x3 ;  /* 0x0000000411217291 */ /* 0x002fe2000f8e18ff */
[----:B--2---:R-:W-:Y:S01]  /*1a00*/  @!P5 MOV R3, 0x2000 ;  /* 0x000020000003d802 */ /* 0x004fe20000000f00 */
[----:B--2---:R-:W-:Y:S10]  /*1a10*/  @P0 BRA `(.L_x_22) ;  /* 0x00000000000c0947 */ /* 0x004ff40003800000 */
[----:B------:R-:W-:-:S04]  /*1a20*/  SHF.L.U32 R4, R15, 0x1f, RZ ;  /* 0x0000001f0f047819 */ /* 0x000fc800000006ff */
[----:B------:R-:W2:Y:S02]  /*1a30*/  SYNCS.PHASECHK.TRANS64.TRYWAIT P0, [UR33+0xd0], R4 ;  /* 0x0000d004ff0075a7 */ /* 0x000ea40008001121 */
[----:B--2---:R-:W-:Y:S05]  /*1a40*/  @!P0 BRA `(.L_x_23) ;  /* 0x0000006000708947 */ /* 0x004fea0003800000 */
.L_x_22:
[----:B------:R2:W-:Y:S01]  /*1a50*/  @!P5 SYNCS.ARRIVE.TRANS64 RZ, [UR33], R3 ;  /* 0x00000003ffffd9a7 */ /* 0x0005e20008000021 */
[----:B------:R-:W-:Y:S04]  /*1a60*/  BSSY.RECONVERGENT B0, `(.L_x_24) ;  /* 0x0000003000007945 */ /* 0x000fe80003800200 */
[----:B------:R-:W-:Y:S05]  /*1a70*/  @P4 BRA `(.L_x_25) ;  /* 0x0000000000044947 */ /* 0x000fea0003800000 */
[----:B------:R-:W-:Y:S05]  /*1a80*/  BPT.TRAP 0x1 ;  /* 0x000000040000795c */ /* 0x000fea0000300000 */
.L_x_25:
[----:B------:R-:W-:Y:S05]  /*1a90*/  BSYNC.RECONVERGENT B0 ;  /* 0x0000000000007941 */ /* 0x000fea0003800200 */
.L_x_24:
[----:B------:R-:W-:Y:S02]  /*1aa0*/  UIADD3 UR6, UPT, UPT, UR17, 0x1, URZ ;  /* 0x0000000111067890 */ /* 0x000fe4000fffe0ff */
[----:B------:R-:W-:Y:S02]  /*1ab0*/  UIADD3 UR26, UP1, UPT, UR22, 0x80, URZ ;  /* 0x00000080161a7890 */ /* 0x000fe4000ff3e0ff */
[----:B------:R-:W-:Y:S02]  /*1ac0*/  UISETP.NE.AND UP0, UPT, UR6, 0x1a, UPT ;  /* 0x0000001a0600788c */ /* 0x000fe4000bf05270 */
[----:B------:R-:W-:Y:S02]  /*1ad0*/  USHF.L.U32 UR34, UR16, 0x5, URZ ;  /* 0x0000000510227899 */ /* 0x000fe400080006ff */
[----:B------:R-:W-:Y:S02]  /*1ae0*/  USEL UR9, URZ, 0x1, UP0 ;  /* 0x00000001ff097887 */ /* 0x000fe40008000000 */
[----:B------:R-:W-:-:S02]  /*1af0*/  USEL UR6, UR6, URZ, UP0 ;  /* 0x000000ff06067287 */ /* 0x000fc40008000000 */
[----:B------:R-:W-:Y:S02]  /*1b00*/  UIADD3 UR20, UP0, UPT, UR22, 0x180, URZ ;  /* 0x0000018016147890 */ /* 0x000fe4000ff1e0ff */
[----:B------:R-:W-:Y:S01]  /*1b10*/  ULEA UR8, UR6, UR4, 0x3 ;  /* 0x0000000406087291 */ /* 0x000fe2000f8e18ff */
[----:B------:R-:W-:Y:S01]  /*1b20*/  LOP3.LUT R15, R15, UR9, RZ, 0x3c, !PT ;  /* 0x000000090f0f7c12 */ /* 0x000fe2000f8e3cff */
[----:B------:R-:W-:Y:S02]  /*1b30*/  UIADD3.X UR27, UPT, UPT, URZ, UR23, URZ, UP1, !UPT ;  /* 0x00000017ff1b7290 */ /* 0x000fe40008ffe4ff */
[----:B------:R-:W-:Y:S01]  /*1b40*/  UIADD3.X UR21, UPT, UPT, URZ, UR23, URZ, UP0, !UPT ;  /* 0x00000017ff157290 */ /* 0x000fe200087fe4ff */
[----:B-1----:R-:W-:Y:S01]  /*1b50*/  SHF.L.U32 R2, R15, 0x1f, RZ ;  /* 0x0000001f0f027819 */ /* 0x002fe200000006ff */
[----:B------:R-:W-:Y:S01]  /*1b60*/  UMOV UR18, 0x0 ;  /* 0x0000000000127882 */ /* 0x000fe20000000000 */
[----:B------:R-:W-:Y:S01]  /*1b70*/  UMOV UR19, 0x10000000 ;  /* 0x1000000000137882 */ /* 0x000fe20000000000 */
[----:B------:R-:W-:Y:S01]  /*1b80*/  UMOV UR12, UR36 ;  /* 0x00000024000c7c82 */ /* 0x000fe20008000000 */
[----:B------:R1:W1:Y:S01]  /*1b90*/  SYNCS.PHASECHK.TRANS64.TRYWAIT P0, [UR8+0xd0], R2 ;  /* 0x0000d002ff0075a7 */ /* 0x0002620008001108 */
[----:B------:R-:W-:Y:S01]  /*1ba0*/  ULEA UR8, UR17, UR4, 0xc ;  /* 0x0000000411087291 */ /* 0x000fe2000f8e60ff */
[----:B------:R-:W-:Y:S01]  /*1bb0*/  UMOV UR9, UR33 ;  /* 0x0000002100097c82 */ /* 0x000fe20008000000 */
[----:B------:R-:W-:-:S02]  /*1bc0*/  UMOV UR11, UR34 ;  /* 0x00000022000b7c82 */ /* 0x000fc40008000000 */
[----:B------:R-:W-:Y:S02]  /*1bd0*/  UIADD3 UR32, UPT, UPT, UR8, 0x3600, URZ ;  /* 0x0000360008207890 */ /* 0x000fe4000fffe0ff */
[----:B------:R-:W-:Y:S02]  /*1be0*/  UIADD3 UR8, UPT, UPT, UR8, 0x1d600, URZ ;  /* 0x0001d60008087890 */ /* 0x000fe4000fffe0ff */
[----:B------:R-:W-:Y:S01]  /*1bf0*/  UIADD3 UR16, UPT, UPT, UR16, 0x1, URZ ;  /* 0x0000000110107890 */ /* 0x000fe2000fffe0ff */
[----:B------:R-:W-:Y:S01]  /*1c00*/  UMOV UR24, UR5 ;  /* 0x0000000500187c82 */ /* 0x000fe20008000000 */
[----:B------:R-:W-:Y:S02]  /*1c10*/  UMOV UR17, UR6 ;  /* 0x0000000600117c82 */ /* 0x000fe40008000000 */
[----:B------:R-:W-:Y:S01]  /*1c20*/  UISETP.NE.AND UP0, UPT, UR16, UR5, UPT ;  /* 0x000000051000728c */ /* 0x000fe2000bf05270 */
[----:B------:R1:W-:Y:S02]  /*1c30*/  UTMALDG.3D [UR32], [UR26], desc[UR18] ;  /* 0x000012201a0075b4 */ /* 0x0003e40008011000 */
[----:B------:R1:W-:Y:S06]  /*1c40*/  UTMALDG.3D [UR8], [UR20], desc[UR18] ;  /* 0x00001208140075b4 */ /* 0x0003ec0008011000 */
[----:B------:R-:W-:Y:S05]  /*1c50*/  BRA.U UP0, `(.L_x_26) ;  /* 0xfffffffd00647547 */ /* 0x000fea000b83ffff */
.L_x_21:
[----:B-1----:R-:W-:Y:S01]  /*1c60*/  ULEA UR8, UR6, UR4, 0x3 ;  /* 0x0000000406087291 */ /* 0x002fe2000f8e18ff */
[----:B------:R-:W-:Y:S01]  /*1c70*/  SHF.L.U32 R2, R15, 0x1f, RZ ;  /* 0x0000001f0f027819 */ /* 0x000fe200000006ff */
[----:B------:R-:W-:Y:S01]  /*1c80*/  @!P1 SYNCS.ARRIVE.TRANS64.A1T0 RZ, [UR4+0x1d8], RZ ;  /* 0x0001d8ffffff99a7 */ /* 0x000fe20008100004 */
[----:B------:R-:W-:-:S06]  /*1c90*/  UISETP.GT.AND UP0, UPT, UR15, UR14, UPT ;  /* 0x0000000e0f00728c */ /* 0x000fcc000bf04270 */
[----:B--2---:R1:W2:Y:S03]  /*1ca0*/  SYNCS.PHASECHK.TRANS64.TRYWAIT P0, [UR8+0xd0], R2 ;  /* 0x0000d002ff0075a7 */ /* 0x0042a60008001108 */
[----:B------:R-:W-:Y:S05]  /*1cb0*/  BRA.U !UP0, `(.L_x_27) ;  /* 0x0000000108a87547 */ /* 0x000fea000b800000 */
[----:B------:R-:W-:Y:S01]  /*1cc0*/  UIADD3 UR21, UPT, UPT, UR7, UR24, URZ ;  /* 0x0000001807157290 */ /* 0x000fe2000fffe0ff */
[----:B------:R-:W-:-:S11]  /*1cd0*/  UMOV UR25, UR6 ;  /* 0x0000000600197c82 */ /* 0x000fd60008000000 */
.L_x_32:
[----:B-1----:R-:W-:Y:S01]  /*1ce0*/  ULEA UR17, UR25, UR4, 0x3 ;  /* 0x0000000419117291 */ /* 0x002fe2000f8e18ff */
[----:B--2---:R-:W-:Y:S01]  /*1cf0*/  @!P5 MOV R3, 0x2000 ;  /* 0x000020000003d802 */ /* 0x004fe20000000f00 */
[----:B--2---:R-:W-:Y:S10]  /*1d00*/  @P0 BRA `(.L_x_28) ;  /* 0x00000000000c0947 */ /* 0x004ff40003800000 */
[----:B------:R-:W-:-:S04]  /*1d10*/  SHF.L.U32 R4, R15, 0x1f, RZ ;  /* 0x0000001f0f047819 */ /* 0x000fc800000006ff */
[----:B------:R-:W2:Y:S02]  /*1d20*/  SYNCS.PHASECHK.TRANS64.TRYWAIT P0, [UR17+0xd0], R4 ;  /* 0x0000d004ff0075a7 */ /* 0x000ea40008001111 */
[----:B--2---:R-:W-:Y:S05]  /*1d30*/  @!P0 BRA `(.L_x_29) ;  /* 0x0000005c00cc8947 */ /* 0x004fea0003800000 */
.L_x_28:
[----:B------:R2:W-:Y:S01]  /*1d40*/  @!P5 SYNCS.ARRIVE.TRANS64 RZ, [UR17], R3 ;  /* 0x00000003ffffd9a7 */ /* 0x0005e20008000011 */
[----:B------:R-:W-:Y:S04]  /*1d50*/  BSSY.RECONVERGENT B0, `(.L_x_30) ;  /* 0x0000003000007945 */ /* 0x000fe80003800200 */
[----:B------:R-:W-:Y:S05]  /*1d60*/  @P4 BRA `(.L_x_31) ;  /* 0x0000000000044947 */ /* 0x000fea0003800000 */
[----:B------:R-:W-:Y:S05]  /*1d70*/  BPT.TRAP 0x1 ;  /* 0x000000040000795c */ /* 0x000fea0000300000 */
.L_x_31:
[----:B------:R-:W-:Y:S05]  /*1d80*/  BSYNC.RECONVERGENT B0 ;  /* 0x0000000000007941 */ /* 0x000fea0003800200 */
.L_x_30:
        /* <DEDUP_REMOVED lines=20> */
[----:B------:R-:W-:Y:S01]  /*1ed0*/  UIADD3 UR8, UPT, UPT, UR8, 0x1d600, URZ ;  /* 0x0001d60008087890 */ /* 0x000fe2000fffe0ff */
[----:B------:R-:W-:Y:S01]  /*1ee0*/  UMOV UR9, UR17 ;  /* 0x0000001100097c82 */ /* 0x000fe20008000000 */
[----:B------:R-:W-:Y:S01]  /*1ef0*/  UMOV UR11, UR18 ;  /* 0x00000012000b7c82 */ /* 0x000fe20008000000 */
[----:B------:R-:W-:Y:S01]  /*1f00*/  UIADD3 UR24, UPT, UPT, UR24, 0x1, URZ ;  /* 0x0000000118187890 */ /* 0x000fe2000fffe0ff */
[----:B------:R-:W-:-:S03]  /*1f10*/  UMOV UR25, UR6 ;  /* 0x0000000600197c82 */ /* 0x000fc60008000000 */
[----:B------:R1:W-:Y:S01]  /*1f20*/  UTMALDG.3D [UR16], [UR30], desc[UR26] ;  /* 0x00001a101e0075b4 */ /* 0x0003e20008011000 */
[----:B------:R-:W-:Y:S01]  /*1f30*/  UISETP.NE.AND UP0, UPT, UR24, UR21, UPT ;  /* 0x000000151800728c */ /* 0x000fe2000bf05270 */
[----:B------:R1:W-:Y:S08]  /*1f40*/  UTMALDG.3D [UR8], [UR28], desc[UR26] ;  /* 0x00001a081c0075b4 */ /* 0x0003f00008011000 */
[----:B------:R-:W-:Y:S05]  /*1f50*/  BRA.U UP0, `(.L_x_32) ;  /* 0xfffffffd00607547 */ /* 0x000fea000b83ffff */
.L_x_27:
[C---:B-1----:R-:W-:Y:S01]  /*1f60*/  LEA R2, R14.reuse, UR4, 0x3 ;  /* 0x000000040e027c11 */ /* 0x042fe2000f8e18ff */
[----:B------:R-:W-:Y:S01]  /*1f70*/  NOP ;  /* 0x0000000000007918 */ /* 0x000fe20000000000 */
[----:B--2---:R-:W-:Y:S02]  /*1f80*/  SHF.L.U32 R3, R13, 0x1f, RZ ;  /* 0x0000001f0d037819 */ /* 0x004fe400000006ff */
[----:B------:R-:W-:Y:S02]  /*1f90*/  LEA R4, R14, UR4, 0x4 ;  /* 0x000000040e047c11 */ /* 0x000fe4000f8e20ff */
[----:B------:R-:W1:Y:S02]  /*1fa0*/  SYNCS.PHASECHK.TRANS64.TRYWAIT P0, [R2+URZ+0x1e0], R3 ;  /* 0x0001e003020075a7 */ /* 0x000e6400080011ff */
[----:B-1----:R-:W-:Y:S05]  /*1fb0*/  @!P0 BRA `(.L_x_33) ;  /* 0x0000005c00448947 */ /* 0x002fea0003800000 */
.L_x_141:
[----:B------:R-:W2:Y:S01]  /*1fc0*/  LDS.128 R4, [R4+0x270] ;  /* 0x0002700004047984 */ /* 0x000ea20000000c00 */
[----:B---3--:R-:W-:Y:S01]  /*1fd0*/  ISETP.GE.AND P0, PT, R26, 0x1, PT ;  /* 0x000000011a00780c */ /* 0x008fe20003f06270 */
[----:B-1----:R-:W-:Y:S01]  /*1fe0*/  VIADD R2, R2, 0x1f0 ;  /* 0x000001f002027836 */ /* 0x002fe20000000000 */
[----:B------:R-:W-:Y:S01]  /*1ff0*/  @!PT LDS RZ, [RZ] ;  /* 0x00000000fffff984 */ /* 0x000fe20000000800 */
[----:B------:R-:W-:Y:S01]  /*2000*/  @!PT LDS RZ, [RZ] ;  /* 0x00000000fffff984 */ /* 0x000fe20000000800 */
[----:B------:R-:W-:Y:S01]  /*2010*/  @!PT LDS RZ, [RZ] ;  /* 0x00000000fffff984 */ /* 0x000fe20000000800 */
[----:B------:R-:W-:Y:S01]  /*2020*/  @!PT LDS RZ, [RZ] ;  /* 0x00000000fffff984 */ /* 0x000fe20000000800 */
[----:B------:R1:W-:Y:S06]  /*2030*/  MEMBAR.ALL.CTA ;  /* 0x0000000000007992 */ /* 0x0003ec0000008000 */
[----:B-1----:R-:W1:Y:S01]  /*2040*/  FENCE.VIEW.ASYNC.S ;  /* 0x00000000000073c6 */ /* 0x002e620000000000 */
[----:B------:R-:W-:-:S04]  /*2050*/  PRMT R2, RZ, 0x654, R2 ;  /* 0x00000654ff027816 */ /* 0x000fc80000000002 */
[----:B-1----:R1:W-:Y:S01]  /*2060*/  SYNCS.ARRIVE.TRANS64.RED.A1T0 RZ, [R2+URZ], RZ ;  /* 0x000000ff02ff79a7 */ /* 0x0023e200081004ff */
[----:B--2---:R-:W-:-:S13]  /*2070*/  LOP3.LUT P2, RZ, R6, 0x1, RZ, 0xc0, !PT ;  /* 0x0000000106ff7812 */ /* 0x004fda000784c0ff */
[----:B------:R-:W-:Y:S01]  /*2080*/  @P2 SHF.R.U32.HI R3, RZ, 0x10, R5 ;  /* 0x00000010ff032819 */ /* 0x000fe20000011605 */
[----:B------:R-:W-:Y:S01]  /*2090*/  VOTEU.ANY UP0, P2 ;  /* 0x0000000000ff7886 */ /* 0x000fe20001000100 */
[----:B------:R-:W-:Y:S02]  /*20a0*/  @P2 MOV R10, R4 ;  /* 0x00000004000a2202 */ /* 0x000fe40000000f00 */
[----:B------:R-:W-:Y:S02]  /*20b0*/  @P2 R2UR.BROADCAST UR8, R3 ;  /* 0x00000000030822ca */ /* 0x000fe400008e0000 */
[----:B------:R-:W-:-:S11]  /*20c0*/  @P2 LOP3.LUT R9, R5, 0xffff, RZ, 0xc0, !PT ;  /* 0x0000ffff05092812 */ /* 0x000fd600078ec0ff */
[----:B------:R-:W-:Y:S01]  /*20d0*/  @UP0 UMOV UR36, UR8 ;  /* 0x0000000800240c82 */ /* 0x000fe20008000000 */
[----:B-1----:R-:W-:Y:S05]  /*20e0*/  @!P0 BRA `(.L_x_34) ;  /* 0x0000000000b88947 */ /* 0x002fea0003800000 */
[----:B------:R-:W4:Y:S01]  /*20f0*/  LDC.64 R4, c[0x0][0xb18] ;  /* 0x0002c600ff047b82 */ /* 0x000f220000000a00 */
[----:B------:R-:W-:-:S07]  /*2100*/  ISETP.NE.AND P3, PT, R26, 0x1, PT ;  /* 0x000000011a00780c */ /* 0x000fce0003f65270 */
[----:B------:R-:W1:Y:S08]  /*2110*/  LDC.64 R6, c[0x0][0xb10] ;  /* 0x0002c400ff067b82 */ /* 0x000e700000000a00 */
[----:B------:R-:W2:Y:S08]  /*2120*/  LDC R16, c[0x0][0xb20] ;  /* 0x0002c800ff107b82 */ /* 0x000eb00000000800 */
[----:B------:R-:W3:Y:S01]  /*2130*/  LDC R17, c[0x0][0xb0c] ;  /* 0x0002c300ff117b82 */ /* 0x000ee20000000800 */
[----:B----4-:R-:W-:Y:S01]  /*2140*/  IMAD.HI.U32 R19, R0, R5, RZ ;  /* 0x0000000500137227 */ /* 0x010fe200078e00ff */
[----:B------:R-:W-:-:S03]  /*2150*/  ISETP.NE.AND P0, PT, R4, 0x1, PT ;  /* 0x000000010400780c */ /* 0x000fc60003f05270 */
[----:B------:R-:W-:-:S03]  /*2160*/  IMAD.HI.U32 R5, R9, R5, RZ ;  /* 0x0000000509057227 */ /* 0x000fc600078e00ff */
[----:B------:R-:W4:Y:S01]  /*2170*/  LDC.64 R2, c[0x0][0xb28] ;  /* 0x0002ca00ff027b82 */ /* 0x000f220000000a00 */
[----:B-1----:R-:W-:-:S04]  /*2180*/  IMAD.HI.U32 R20, R8, R6, RZ ;  /* 0x0000000608147227 */ /* 0x002fc800078e00ff */
[----:B------:R-:W-:Y:S01]  /*2190*/  IMAD.HI.U32 R21, R10, R6, RZ ;  /* 0x000000060a157227 */ /* 0x000fe200078e00ff */
[----:B------:R-:W-:Y:S02]  /*21a0*/  SHF.R.U32.HI R20, RZ, R7, R20 ;  /* 0x00000007ff147219 */ /* 0x000fe40000011614 */
[-C--:B--2---:R-:W-:Y:S02]  /*21b0*/  SHF.R.U32.HI R19, RZ, R16.reuse, R19 ;  /* 0x00000010ff137219 */ /* 0x084fe40000011613 */
[----:B------:R-:W-:Y:S02]  /*21c0*/  SHF.R.U32.HI R5, RZ, R16, R5 ;  /* 0x00000010ff057219 */ /* 0x000fe40000011605 */
[----:B------:R-:W-:Y:S02]  /*21d0*/  SEL R19, R0, R19, !P0 ;  /* 0x0000001300137207 */ /* 0x000fe40004000000 */
[----:B------:R-:W-:Y:S02]  /*21e0*/  SHF.R.U32.HI R21, RZ, R7, R21 ;  /* 0x00000007ff157219 */ /* 0x000fe40000011615 */
[----:B---3--:R-:W-:-:S02]  /*21f0*/  ISETP.NE.AND P1, PT, R17, 0x1, PT ;  /* 0x000000011100780c */ /* 0x008fc40003f25270 */
[----:B------:R-:W-:Y:S02]  /*2200*/  SEL R5, R9, R5, !P0 ;  /* 0x0000000509057207 */ /* 0x000fe40004000000 */
[----:B------:R-:W-:Y:S02]  /*2210*/  SEL R20, R8, R20, !P1 ;  /* 0x0000001408147207 */ /* 0x000fe40004800000 */
[----:B------:R-:W-:Y:S01]  /*2220*/  SEL R21, R10, R21, !P1 ;  /* 0x000000150a157207 */ /* 0x000fe20004800000 */
[----:B----4-:R-:W-:-:S04]  /*2230*/  IMAD.HI.U32 R18, R19, R2, RZ ;  /* 0x0000000213127227 */ /* 0x010fc800078e00ff */
        /* <DEDUP_REMOVED lines=10> */
[----:B------:R-:W-:-:S04]  /*22e0*/  @!P0 IMAD.HI.U32 R7, R21, R2, RZ ;  /* 0x0000000215078227 */ /* 0x000fc800078e00ff */
[----:B------:R-:W-:Y:S01]  /*22f0*/  IMAD.MOV R2, RZ, RZ, -R6 ;  /* 0x000000ffff027224 */ /* 0x000fe200078e0a06 */
[----:B------:R-:W-:Y:S02]  /*2300*/  @!P0 SHF.R.U32.HI R3, RZ, R3, R7 ;  /* 0x00000003ff038219 */ /* 0x000fe40000011607 */
[----:B------:R-:W-:Y:S01]  /*2310*/  IADD3 R7, PT, PT, -R5, RZ, RZ ;  /* 0x000000ff05077210 */ /* 0x000fe20007ffe1ff */
[----:B------:R-:W-:Y:S01]  /*2320*/  IMAD R2, R26, R2, R5 ;  /* 0x000000021a027224 */ /* 0x000fe200078e0205 */
        /* <DEDUP_REMOVED lines=10> */
.L_x_34:
[----:B------:R-:W1:Y:S02]  /*23d0*/  LDCU UR8, c[0x0][0xb30] ;  /* 0x00016600ff0877ac */ /* 0x000e640008000800 */
[----:B-1----:R-:W-:-:S09]  /*23e0*/  UISETP.NE.AND UP0, UPT, UR8, 0x1, UPT ;  /* 0x000000010800788c */ /* 0x002fd2000bf05270 */
[----:B------:R-:W-:Y:S05]  /*23f0*/  BRA.U UP0, `(.L_x_35) ;  /* 0x0000000100407547 */ /* 0x000fea000b800000 */
[----:B------:R-:W1:Y:S08]  /*2400*/  LDC.64 R4, c[0x0][0xb10] ;  /* 0x0002c400ff047b82 */ /* 0x000e700000000a00 */
[----:B------:R-:W2:Y:S08]  /*2410*/  LDC.64 R2, c[0x0][0xb18] ;  /* 0x0002c600ff027b82 */ /* 0x000eb00000000a00 */
[----:B------:R-:W3:Y:S08]  /*2420*/  LDC R6, c[0x0][0xb20] ;  /* 0x0002c800ff067b82 */ /* 0x000ef00000000800 */
[----:B------:R-:W4:Y:S01]  /*2430*/  LDC R7, c[0x0][0xb0c] ;  /* 0x0002c300ff077b82 */ /* 0x000f220000000800 */
[----:B-1----:R-:W-:-:S05]  /*2440*/  IMAD.HI.U32 R4, R10, R4, RZ ;  /* 0x000000040a047227 */ /* 0x002fca00078e00ff */
[----:B------:R-:W-:Y:S01]  /*2450*/  SHF.R.U32.HI R4, RZ, R5, R4 ;  /* 0x00000005ff047219 */ /* 0x000fe20000011604 */
[----:B--2---:R-:W-:Y:S01]  /*2460*/  IMAD.HI.U32 R3, R9, R3, RZ ;  /* 0x0000000309037227 */ /* 0x004fe200078e00ff */
[----:B------:R-:W-:-:S04]  /*2470*/  ISETP.NE.AND P0, PT, R2, 0x1, PT ;  /* 0x000000010200780c */ /* 0x000fc80003f05270 */
[----:B---3--:R-:W-:-:S04]  /*2480*/  SHF.R.U32.HI R3, RZ, R6, R3 ;  /* 0x00000006ff037219 */ /* 0x008fc80000011603 */
[----:B------:R-:W-:Y:S02]  /*2490*/  SEL R3, R9, R3, !P0 ;  /* 0x0000000309037207 */ /* 0x000fe40004000000 */
[----:B----4-:R-:W-:-:S04]  /*24a0*/  ISETP.NE.AND P1, PT, R7, 0x1, PT ;  /* 0x000000010700780c */ /* 0x010fc80003f25270 */
[----:B------:R-:W-:-:S05]  /*24b0*/  SEL R4, R10, R4, !P1 ;  /* 0x000000040a047207 */ /* 0x000fca0004800000 */
[----:B------:R-:W-:Y:S02]  /*24c0*/  IMAD.IADD R5, R3, 0x1, -R4 ;  /* 0x0000000103057824 */ /* 0x000fe400078e0a04 */
[----:B------:R-:W-:Y:S02]  /*24d0*/  IMAD.IADD R3, R4, 0x1, -R3 ;  /* 0x0000000104037824 */ /* 0x000fe400078e0a03 */
[----:B------:R-:W-:Y:S02]  /*24e0*/  IMAD R10, R5, R7, R10 ;  /* 0x00000007050a7224 */ /* 0x000fe400078e020a */
[----:B------:R-:W-:-:S07]  /*24f0*/  IMAD R9, R3, R2, R9 ;  /* 0x0000000203097224 */ /* 0x000fce00078e0209 */
.L_x_35:
[----:B------:R-:W-:Y:S01]  /*2500*/  VIADD R14, R14, 0x1 ;  /* 0x000000010e0e7836 */ /* 0x000fe20000000000 */
[----:B------:R-:W-:Y:S01]  /*2510*/  PLOP3.LUT P1, PT, PT, PT, PT, 0x80, 0x8 ;  /* 0x000000000008781c */ /* 0x000fe20003f2f070 */
[----:B------:R-:W-:Y:S02]  /*2520*/  IMAD.IADD R21, R10, 0x1, R59 ;  /* 0x000000010a157824 */ /* 0x000fe400078e023b */
[----:B------:R-:W-:Y:S01]  /*2530*/  IMAD.IADD R20, R9, 0x1, R58 ;  /* 0x0000000109147824 */ /* 0x000fe200078e023a */
[----:B------:R-:W-:-:S04]  /*2540*/  ISETP.NE.AND P0, PT, R14, 0x2, PT ;  /* 0x000000020e00780c */ /* 0x000fc80003f05270 */
[----:B------:R-:W-:Y:S02]  /*2550*/  SEL R2, RZ, 0x1, P0 ;  /* 0x00000001ff027807 */ /* 0x000fe40000000000 */
[----:B------:R-:W-:Y:S02]  /*2560*/  SEL R14, R14, RZ, P0 ;  /* 0x000000ff0e0e7207 */ /* 0x000fe40000000000 */
[----:B------:R-:W-:Y:S01]  /*2570*/  LOP3.LUT R13, R13, R2, RZ, 0x3c, !PT ;  /* 0x000000020d0d7212 */ /* 0x000fe200078e3cff */
[----:B------:R-:W-:Y:S06]  /*2580*/  @P2 BRA `(.L_x_36) ;  /* 0xfffffff000a02947 */ /* 0x000fec000383ffff */
[----:B------:R-:W-:Y:S01]  /*2590*/  UIADD3 UR4, UPT, UPT, UR4, 0xd0, URZ ;  /* 0x000000d004047890 */ /* 0x000fe2000fffe0ff */
[----:B------:R-:W-:-:S03]  /*25a0*/  SHF.L.U32 R2, R15, 0x1f, RZ ;  /* 0x0000001f0f027819 */ /* 0x000fc600000006ff */
[----:B------:R-:W-:-:S09]  /*25b0*/  ULEA UR5, UR6, UR4, 0x3 ;  /* 0x0000000406057291 */ /* 0x000fd2000f8e18ff */
[----:B------:R-:W1:Y:S02]  /*25c0*/  SYNCS.PHASECHK.TRANS64.TRYWAIT P0, [UR5], R2 ;  /* 0x00000002ff0075a7 */ /* 0x000e640008001105 */
[----:B-1----:R-:W-:Y:S05]  /*25d0*/  @!P0 BRA `(.L_x_37) ;  /* 0x0000005400d08947 */ /* 0x002fea0003800000 */
.L_x_143:
[----:B------:R-:W-:-:S04]  /*25e0*/  UIADD3 UR6, UPT, UPT, UR6, 0x1, URZ ;  /* 0x0000000106067890 */ /* 0x000fc8000fffe0ff */
[----:B------:R-:W-:-:S04]  /*25f0*/  UISETP.NE.AND UP0, UPT, UR6, 0x1a, UPT ;  /* 0x0000001a0600788c */ /* 0x000fc8000bf05270 */
[----:B------:R-:W-:Y:S02]  /*2600*/  USEL UR7, URZ, 0x1, UP0 ;  /* 0x00000001ff077887 */ /* 0x000fe40008000000 */
[----:B------:R-:W-:-:S04]  /*2610*/  USEL UR6, UR6, URZ, UP0 ;  /* 0x000000ff06067287 */ /* 0x000fc80008000000 */
[----:B------:R-:W-:Y:S01]  /*2620*/  ULEA UR5, UR6, UR4, 0x3 ;  /* 0x0000000406057291 */ /* 0x000fe2000f8e18ff */
[----:B-1----:R-:W-:-:S04]  /*2630*/  LOP3.LUT R2, R15, UR7, RZ, 0x3c, !PT ;  /* 0x000000070f027c12 */ /* 0x002fc8000f8e3cff */
[----:B------:R-:W-:-:S04]  /*2640*/  SHF.L.U32 R3, R2, 0x1f, RZ ;  /* 0x0000001f02037819 */ /* 0x000fc800000006ff */
[----:B------:R-:W1:Y:S02]  /*2650*/  SYNCS.PHASECHK.TRANS64.TRYWAIT P0, [UR5], R3 ;  /* 0x00000003ff0075a7 */ /* 0x000e640008001105 */
[----:B-1----:R-:W-:Y:S05]  /*2660*/  @!P0 BRA `(.L_x_38) ;  /* 0x0000005400c48947 */ /* 0x002fea0003800000 */
.L_x_145:
[----:B------:R-:W-:-:S04]  /*2670*/  UIADD3 UR6, UPT, UPT, UR6, 0x1, URZ ;  /* 0x0000000106067890 */ /* 0x000fc8000fffe0ff */
[----:B------:R-:W-:-:S04]  /*2680*/  UISETP.NE.AND UP0, UPT, UR6, 0x1a, UPT ;  /* 0x0000001a0600788c */ /* 0x000fc8000bf05270 */
[----:B------:R-:W-:Y:S02]  /*2690*/  USEL UR7, URZ, 0x1, UP0 ;  /* 0x00000001ff077887 */ /* 0x000fe40008000000 */
[----:B------:R-:W-:-:S04]  /*26a0*/  USEL UR6, UR6, URZ, UP0 ;  /* 0x000000ff06067287 */ /* 0x000fc80008000000 */
[----:B------:R-:W-:Y:S01]  /*26b0*/  ULEA UR5, UR6, UR4, 0x3 ;  /* 0x0000000406057291 */ /* 0x000fe2000f8e18ff */
[----:B------:R-:W-:-:S04]  /*26c0*/  LOP3.LUT R2, R2, UR7, RZ, 0x3c, !PT ;  /* 0x0000000702027c12 */ /* 0x000fc8000f8e3cff */
[----:B-1----:R-:W-:-:S04]  /*26d0*/  SHF.L.U32 R3, R2, 0x1f, RZ ;  /* 0x0000001f02037819 */ /* 0x002fc800000006ff */
[----:B------:R-:W1:Y:S02]  /*26e0*/  SYNCS.PHASECHK.TRANS64.TRYWAIT P0, [UR5], R3 ;  /* 0x00000003ff0075a7 */ /* 0x000e640008001105 */
[----:B-1----:R-:W-:Y:S05]  /*26f0*/  @!P0 BRA `(.L_x_39) ;  /* 0x0000005400b88947 */ /* 0x002fea0003800000 */
.L_x_147:
        /* <DEDUP_REMOVED lines=9> */
.L_x_149:
        /* <DEDUP_REMOVED lines=9> */
.L_x_151:
        /* <DEDUP_REMOVED lines=9> */
.L_x_153:
        /* <DEDUP_REMOVED lines=9> */
.L_x_155:
        /* <DEDUP_REMOVED lines=9> */
.L_x_157:
        /* <DEDUP_REMOVED lines=9> */
.L_x_159:
        /* <DEDUP_REMOVED lines=9> */
.L_x_161:
        /* <DEDUP_REMOVED lines=9> */
.L_x_163:
        /* <DEDUP_REMOVED lines=9> */
.L_x_165:
        /* <DEDUP_REMOVED lines=9> */
.L_x_167:
        /* <DEDUP_REMOVED lines=9> */
.L_x_169:
        /* <DEDUP_REMOVED lines=9> */
.L_x_171:
        /* <DEDUP_REMOVED lines=9> */
.L_x_173:
        /* <DEDUP_REMOVED lines=9> */
.L_x_175:
        /* <DEDUP_REMOVED lines=9> */
.L_x_177:
        /* <DEDUP_REMOVED lines=9> */
.L_x_179:
        /* <DEDUP_REMOVED lines=9> */
.L_x_181:
        /* <DEDUP_REMOVED lines=9> */
.L_x_183:
        /* <DEDUP_REMOVED lines=9> */
.L_x_185:
        /* <DEDUP_REMOVED lines=9> */
.L_x_187:
        /* <DEDUP_REMOVED lines=9> */
.L_x_189:
        /* <DEDUP_REMOVED lines=9> */
.L_x_191:
[----:B------:R-:W-:-:S04]  /*3360*/  UIADD3 UR6, UPT, UPT, UR6, 0x1, URZ ;  /* 0x0000000106067890 */ /* 0x000fc8000fffe0ff */
[----:B------:R-:W-:-:S04]  /*3370*/  UISETP.NE.AND UP0, UPT, UR6, 0x1a, UPT ;  /* 0x0000001a0600788c */ /* 0x000fc8000bf05270 */
[----:B------:R-:W-:Y:S02]  /*3380*/  USEL UR5, URZ, 0x1, UP0 ;  /* 0x00000001ff057887 */ /* 0x000fe40008000000 */
[----:B------:R-:W-:-:S04]  /*3390*/  USEL UR6, UR6, URZ, UP0 ;  /* 0x000000ff06067287 */ /* 0x000fc80008000000 */
[----:B------:R-:W-:Y:S01]  /*33a0*/  ULEA UR6, UR6, UR4, 0x3 ;  /* 0x0000000406067291 */ /* 0x000fe2000f8e18ff */
[----:B------:R-:W-:-:S04]  /*33b0*/  LOP3.LUT R2, R2, UR5, RZ, 0x3c, !PT ;  /* 0x0000000502027c12 */ /* 0x000fc8000f8e3cff */
[----:B------:R-:W-:Y:S01]  /*33c0*/  SHF.L.U32 R2, R2, 0x1f, RZ ;  /* 0x0000001f02027819 */ /* 0x000fe200000006ff */
[----:B-1--4-:R-:W-:-:S07]  /*33d0*/  IMAD.U32 R0, RZ, RZ, UR6 ;  /* 0x00000006ff007e24 */ /* 0x012fce000f8e00ff */
.L_x_62:
[----:B-1----:R1:W2:Y:S02]  /*33e0*/  SYNCS.PHASECHK.TRANS64.TRYWAIT P0, [R0+URZ], R2 ;  /* 0x00000002000075a7 */ /* 0x0022a400080011ff */
[----:B--2---:R-:W-:Y:S05]  /*33f0*/  @!P0 NANOSLEEP.SYNCS 0x989680 ;  /* 0x009896800000895d */ /* 0x004fea0003900000 */
[----:B------:R-:W2:Y:S02]  /*3400*/  @!P0 SYNCS.PHASECHK.TRANS64 P0, [R0+URZ], R2 ;  /* 0x00000002000085a7 */ /* 0x000ea400080010ff */
[----:B--2---:R-:W-:Y:S05]  /*3410*/  @P0 EXIT ;  /* 0x000000000000094d */ /* 0x004fea0003800000 */
[----:B------:R-:W-:Y:S05]  /*3420*/  BRA `(.L_x_62) ;  /* 0xfffffffc00ec7947 */ /* 0x000fea000383ffff */
.L_x_18:
[----:B------:R-:W-:-:S04]  /*3430*/  UISETP.NE.AND UP1, UPT, UR37, URZ, UPT ;  /* 0x000000ff2500728c */ /* 0x000fc8000bf25270 */
[----:B------:R-:W-:-:S09]  /*3440*/  UISETP.NE.OR UP1, UPT, UR8, 0x1, UP1 ;  /* 0x000000010800788c */ /* 0x000fd20008f25670 */
[----:B------:R-:W-:Y:S05]  /*3450*/  BRA.U UP1, `(.L_x_63) ;  /* 0x0000000501487547 */ /* 0x000fea000b800000 */
[----:B------:R-:W-:Y:S01]  /*3460*/  ISETP.NE.AND P2, PT, R2, RZ, PT ;  /* 0x000000ff0200720c */ /* 0x000fe20003f45270 */
[----:B------:R-:W-:Y:S01]  /*3470*/  IMAD.MOV.U32 R12, RZ, RZ, 0x1 ;  /* 0x00000001ff0c7424 */ /* 0x000fe200078e00ff */
[----:B------:R-:W-:Y:S02]  /*3480*/  CS2R R10, SRZ ;  /* 0x00000000000a7805 */ /* 0x000fe4000001ff00 */
[----:B------:R-:W-:Y:S01]  /*3490*/  CS2R R8, SRZ ;  /* 0x0000000000087805 */ /* 0x000fe2000001ff00 */
[----:B------:R-:W-:Y:S01]  /*34a0*/  UMOV UR4, 0x400 ;  /* 0x0000040000047882 */ /* 0x000fe20000000000 */
[----:B------:R-:W-:Y:S01]  /*34b0*/  UMOV UR6, URZ ;  /* 0x000000ff00067c82 */ /* 0x000fe20008000000 */
[----:B------:R-:W-:-:S12]  /*34c0*/  ULEA UR37, UR37, UR4, 0x18 ;  /* 0x0000000425257291 */ /* 0x000fd8000f8ec0ff */
.L_x_67:
[----:B------:R-:W-:Y:S02]  /*34d0*/  LEA R0, R8, UR37, 0x3 ;  /* 0x0000002508007c11 */ /* 0x000fe4000f8e18ff */
[----:B------:R-:W-:-:S03]  /*34e0*/  SHF.L.U32 R4, R9, 0x1f, RZ ;  /* 0x0000001f09047819 */ /* 0x000fc600000006ff */
[----:B------:R-:W-:Y:S01]  /*34f0*/  VIADD R5, R0, 0x250 ;  /* 0x0000025000057836 */ /* 0x000fe20000000000 */
[----:B------:R-:W1:Y:S02]  /*3500*/  SYNCS.PHASECHK.TRANS64.TRYWAIT P0, [R0+URZ+0x240], R4 ;  /* 0x00024004000075a7 */ /* 0x000e6400080011ff */
[----:B-1----:R-:W-:Y:S05]  /*3510*/  @!P0 BRA `(.L_x_64) ;  /* 0x0000005000588947 */ /* 0x002fea0003800000 */
.L_x_192:
[----:B------:R-:W-:Y:S01]  /*3520*/  ULEA UR5, UR6, UR37, 0x3 ;  /* 0x0000002506057291 */ /* 0x000fe2000f8e18ff */
[----:B-1----:R-:W-:Y:S01]  /*3530*/  PRMT R0, RZ, 0x654, R5 ;  /* 0x00000654ff007816 */ /* 0x002fe20000000005 */
[----:B------:R-:W-:Y:S01]  /*3540*/  @!P2 IMAD.MOV.U32 R4, RZ, RZ, 0x10 ;  /* 0x00000010ff04a424 */ /* 0x000fe200078e00ff */
[----:B------:R-:W-:Y:S01]  /*3550*/  SHF.L.U32 R5, R12, 0x1f, RZ ;  /* 0x0000001f0c057819 */ /* 0x000fe200000006ff */
[----:B------:R-:W-:Y:S01]  /*3560*/  UIADD3 UR4, UPT, UPT, UR5, 0x1e0, URZ ;  /* 0x000001e005047890 */ /* 0x000fe2000fffe0ff */
[----:B------:R1:W-:Y:S05]  /*3570*/  SYNCS.ARRIVE.TRANS64.RED.A1T0 RZ, [R0+URZ], RZ ;  /* 0x000000ff00ff79a7 */ /* 0x0003ea00081004ff */
[----:B------:R-:W-:Y:S01]  /*3580*/  IMAD.U32 R6, RZ, RZ, UR4 ;  /* 0x00000004ff067e24 */ /* 0x000fe2000f8e00ff */
[----:B------:R-:W2:Y:S04]  /*3590*/  SYNCS.PHASECHK.TRANS64.TRYWAIT P0, [UR5+0x1f0], R5 ;  /* 0x0001f005ff0075a7 */ /* 0x000ea80008001105 */
[----:B------:R-:W-:Y:S01]  /*35a0*/  PRMT R6, R2, 0x654, R6 ;  /* 0x0000065402067816 */ /* 0x000fe20000000006 */
[----:B-12---:R-:W-:Y:S06]  /*35b0*/  @!P0 BRA `(.L_x_65) ;  /* 0x0000005000448947 */ /* 0x006fec0003800000 */
.L_x_194:
[----:B------:R-:W-:Y:S01]  /*35c0*/  ULEA UR4, UR6, UR37, 0x4 ;  /* 0x0000002506047291 */ /* 0x000fe2000f8e20ff */
[----:B------:R-:W-:Y:S01]  /*35d0*/  SEL R3, R6, R3, !P2 ;  /* 0x0000000306037207 */ /* 0x000fe20005000000 */
[----:B------:R-:W-:Y:S01]  /*35e0*/  UIADD3 UR5, UPT, UPT, UR5, 0x1e0, URZ ;  /* 0x000001e005057890 */ /* 0x000fe2000fffe0ff */
[----:B-1----:R-:W-:Y:S01]  /*35f0*/  LEA R0, R11, UR37, 0x3 ;  /* 0x000000250b007c11 */ /* 0x002fe2000f8e18ff */
[----:B------:R-:W-:Y:S01]  /*3600*/  UIADD3 UR4, UPT, UPT, UR4, 0x270, URZ ;  /* 0x0000027004047890 */ /* 0x000fe2000fffe0ff */
[----:B------:R1:W-:Y:S01]  /*3610*/  @!P2 SYNCS.ARRIVE.TRANS64.RED RZ, [R3+URZ], R4 ;  /* 0x0000000403ffa9a7 */ /* 0x0003e200080004ff */
[----:B------:R-:W-:Y:S01]  /*3620*/  UIADD3 UR6, UPT, UPT, UR6, 0x1, URZ ;  /* 0x0000000106067890 */ /* 0x000fe2000fffe0ff */
[----:B------:R-:W-:-:S03]  /*3630*/  VIADD R8, R8, 0x1 ;  /* 0x0000000108087836 */ /* 0x000fc60000000000 */
[----:B------:R-:W-:Y:S02]  /*3640*/  UISETP.NE.AND UP0, UPT, UR6, 0x2, UPT ;  /* 0x000000020600788c */ /* 0x000fe4000bf05270 */
[----:B------:R-:W-:Y:S01]  /*3650*/  ISETP.NE.AND P0, PT, R8, 0x2, PT ;  /* 0x000000020800780c */ /* 0x000fe20003f05270 */
[----:B------:R-:W-:Y:S06]  /*3660*/  UGETNEXTWORKID.BROADCAST [UR4], [UR5] ;  /* 0x00000000040073ca */ /* 0x000fec0008000100 */
[----:B------:R-:W-:Y:S02]  /*3670*/  USEL UR4, URZ, 0x1, UP0 ;  /* 0x00000001ff047887 */ /* 0x000fe40008000000 */
[----:B------:R-:W-:-:S04]  /*3680*/  USEL UR6, UR6, URZ, UP0 ;  /* 0x000000ff06067287 */ /* 0x000fc80008000000 */
[----:B------:R-:W-:Y:S02]  /*3690*/  LOP3.LUT R12, R12, UR4, RZ, 0x3c, !PT ;  /* 0x000000040c0c7c12 */ /* 0x000fe4000f8e3cff */
[----:B-1----:R-:W-:-:S04]  /*36a0*/  SHF.L.U32 R4, R10, 0x1f, RZ ;  /* 0x0000001f0a047819 */ /* 0x002fc800000006ff */
[----:B------:R-:W1:Y:S02]  /*36b0*/  SYNCS.PHASECHK.TRANS64.TRYWAIT P1, [R0+URZ+0x1e0], R4 ;  /* 0x0001e004000075a7 */ /* 0x000e6400080211ff */
[----:B-1----:R-:W-:Y:S05]  /*36c0*/  @!P1 BRA `(.L_x_66) ;  /* 0x0000005000189947 */ /* 0x002fea0003800000 */
.L_x_195:
[C---:B-1----:R-:W-:Y:S01]  /*36d0*/  LEA R4, R11.reuse, UR37, 0x4 ;  /* 0x000000250b047c11 */ /* 0x042fe2000f8e20ff */
[----:B------:R-:W-:Y:S01]  /*36e0*/  VIADD R0, R0, 0x1f0 ;  /* 0x000001f000007836 */ /* 0x000fe20000000000 */
[----:B------:R-:W-:Y:S01]  /*36f0*/  SEL R8, R8, RZ, P0 ;  /* 0x000000ff08087207 */ /* 0x000fe20000000000 */
[----:B------:R-:W-:-:S03]  /*3700*/  VIADD R11, R11, 0x1 ;  /* 0x000000010b0b7836 */ /* 0x000fc60000000000 */
[----:B------:R-:W1:Y:S01]  /*3710*/  LDS.128 R4, [R4+0x270] ;  /* 0x0002700004047984 */ /* 0x000e620000000c00 */
[----:B------:R-:W-:Y:S02]  /*3720*/  PRMT R0, RZ, 0x654, R0 ;  /* 0x00000654ff007816 */ /* 0x000fe40000000000 */
[C---:B------:R-:W-:Y:S01]  /*3730*/  ISETP.NE.AND P1, PT, R11.reuse, 0x2, PT ;  /* 0x000000020b00780c */ /* 0x040fe20003f25270 */
[----:B------:R-:W-:Y:S01]  /*3740*/  @!PT LDS RZ, [RZ] ;  /* 0x00000000fffff984 */ /* 0x000fe20000000800 */
[----:B------:R-:W-:Y:S01]  /*3750*/  @!PT LDS RZ, [RZ] ;  /* 0x00000000fffff984 */ /* 0x000fe20000000800 */
[----:B------:R-:W-:Y:S01]  /*3760*/  @!PT LDS RZ, [RZ] ;  /* 0x00000000fffff984 */ /* 0x000fe20000000800 */
[----:B------:R-:W-:Y:S01]  /*3770*/  @!PT LDS RZ, [RZ] ;  /* 0x00000000fffff984 */ /* 0x000fe20000000800 */
[----:B------:R2:W-:Y:S06]  /*3780*/  MEMBAR.ALL.CTA ;  /* 0x0000000000007992 */ /* 0x0005ec0000008000 */
[----:B--2---:R-:W2:Y:S01]  /*3790*/  FENCE.VIEW.ASYNC.S ;  /* 0x00000000000073c6 */ /* 0x004ea20000000000 */
[----:B------:R-:W-:Y:S01]  /*37a0*/  SEL R11, R11, RZ, P1 ;  /* 0x000000ff0b0b7207 */ /* 0x000fe20000800000 */
[----:B--2---:R2:W-:Y:S01]  /*37b0*/  SYNCS.ARRIVE.TRANS64.RED.A1T0 RZ, [R0+URZ], RZ ;  /* 0x000000ff00ff79a7 */ /* 0x0045e200081004ff */
[----:B-1----:R-:W-:-:S02]  /*37c0*/  LOP3.LUT P3, RZ, R6, 0x1, RZ, 0xc0, !PT ;  /* 0x0000000106ff7812 */ /* 0x002fc4000786c0ff */
[----:B------:R-:W-:-:S04]  /*37d0*/  SEL R4, RZ, 0x1, P1 ;  /* 0x00000001ff047807 */ /* 0x000fc80000800000 */
[----:B------:R-:W-:Y:S02]  /*37e0*/  LOP3.LUT R10, R10, R4, RZ, 0x3c, !PT ;  /* 0x000000040a0a7212 */ /* 0x000fe400078e3cff */
[----:B--2---:R-:W-:-:S04]  /*37f0*/  SEL R0, RZ, 0x1, P0 ;  /* 0x00000001ff007807 */ /* 0x004fc80000000000 */
[----:B------:R-:W-:Y:S01]  /*3800*/  LOP3.LUT R9, R9, R0, RZ, 0x3c, !PT ;  /* 0x0000000009097212 */ /* 0x000fe200078e3cff */
[----:B------:R-:W-:Y:S06]  /*3810*/  @P3 BRA `(.L_x_67) ;  /* 0xfffffffc002c3947 */ /* 0x000fec000383ffff */
[----:B------:R-:W-:Y:S01]  /*3820*/  ULEA UR5, UR6, UR37, 0x3 ;  /* 0x0000002506057291 */ /* 0x000fe2000f8e18ff */
[----:B------:R-:W-:-:S08]  /*3830*/  SHF.L.U32 R2, R12, 0x1f, RZ ;  /* 0x0000001f0c027819 */ /* 0x000fd000000006ff */
[----:B------:R-:W1:Y:S02]  /*3840*/  SYNCS.PHASECHK.TRANS64 P0, [UR5+0x1f0], R2 ;  /* 0x0001f002ff0075a7 */ /* 0x000e640008001005 */
[----:B-1----:R-:W-:Y:S05]  /*3850*/  @P0 BRA `(.L_x_68) ;  /* 0x0000000000080947 */ /* 0x002fea0003800000 */
[----:B------:R-:W1:Y:S02]  /*3860*/  SYNCS.PHASECHK.TRANS64.TRYWAIT P0, [UR5+0x1f0], R2 ;  /* 0x0001f002ff0075a7 */ /* 0x000e640008001105 */
[----:B-1----:R-:W-:Y:S05]  /*3870*/  @!P0 BRA `(.L_x_69) ;  /* 0x0000004c00c08947 */ /* 0x002fea0003800000 */
.L_x_68:
[----:B------:R-:W-:-:S04]  /*3880*/  UIADD3 UR4, UPT, UPT, UR6, 0x1, URZ ;  /* 0x0000000106047890 */ /* 0x000fc8000fffe0ff */
[----:B------:R-:W-:-:S04]  /*3890*/  UISETP.NE.AND UP0, UPT, UR4, 0x2, UPT ;  /* 0x000000020400788c */ /* 0x000fc8000bf05270 */
[----:B------:R-:W-:Y:S02]  /*38a0*/  USEL UR7, URZ, 0x1, UP0 ;  /* 0x00000001ff077887 */ /* 0x000fe40008000000 */
[----:B------:R-:W-:-:S04]  /*38b0*/  USEL UR4, UR4, URZ, UP0 ;  /* 0x000000ff04047287 */ /* 0x000fc80008000000 */
[----:B------:R-:W-:Y:S01]  /*38c0*/  ULEA UR4, UR4, UR37, 0x3 ;  /* 0x0000002504047291 */ /* 0x000fe2000f8e18ff */
[----:B-1----:R-:W-:-:S04]  /*38d0*/  LOP3.LUT R2, R12, UR7, RZ, 0x3c, !PT ;  /* 0x000000070c027c12 */ /* 0x002fc8000f8e3cff */
[----:B------:R-:W-:-:S04]  /*38e0*/  SHF.L.U32 R0, R2, 0x1f, RZ ;  /* 0x0000001f02007819 */ /* 0x000fc800000006ff */
[----:B------:R-:W1:Y:S02]  /*38f0*/  SYNCS.PHASECHK.TRANS64 P0, [UR4+0x1f0], R0 ;  /* 0x0001f000ff0075a7 */ /* 0x000e640008001004 */
[----:B-1----:R-:W-:Y:S05]  /*3900*/  @P0 EXIT ;  /* 0x000000000000094d */ /* 0x002fea0003800000 */
[----:B------:R-:W-:Y:S02]  /*3910*/  SHF.L.U32 R2, R2, 0x1f, RZ ;  /* 0x0000001f02027819 */ /* 0x000fe400000006ff */
[----:B------:R-:W-:-:S07]  /*3920*/  MOV R0, UR4 ;  /* 0x0000000400007c02 */ /* 0x000fce0008000f00 */
.L_x_70:
[----:B-1----:R1:W2:Y:S02]  /*3930*/  SYNCS.PHASECHK.TRANS64.TRYWAIT P0, [R0+URZ+0x1f0], R2 ;  /* 0x0001f002000075a7 */ /* 0x0022a400080011ff */
[----:B--2---:R-:W-:Y:S05]  /*3940*/  @!P0 NANOSLEEP.SYNCS 0x989680 ;  /* 0x009896800000895d */ /* 0x004fea0003900000 */
[----:B------:R-:W2:Y:S02]  /*3950*/  @!P0 SYNCS.PHASECHK.TRANS64 P0, [R0+URZ+0x1f0], R2 ;  /* 0x0001f002000085a7 */ /* 0x000ea400080010ff */
[----:B--2---:R-:W-:Y:S05]  /*3960*/  @P0 EXIT ;  /* 0x000000000000094d */ /* 0x004fea0003800000 */
[----:B------:R-:W-:Y:S05]  /*3970*/  BRA `(.L_x_70) ;  /* 0xfffffffc00ec7947 */ /* 0x000fea000383ffff */
.L_x_63:
[----:B------:R-:W-:-:S09]  /*3980*/  UISETP.NE.AND UP1, UPT, UR8, URZ, UPT ;  /* 0x000000ff0800728c */ /* 0x000fd2000bf25270 */
[----:B------:R-:W-:Y:S05]  /*3990*/  BRA.U UP1, `(.L_x_71) ;  /* 0x0000000d01907547 */ /* 0x000fea000b800000 */
[----:B------:R-:W-:Y:S01]  /*39a0*/  UMOV UR4, 0x40 ;  /* 0x0000004000047882 */ /* 0x000fe20000000000 */
[----:B------:R-:W-:Y:S01]  /*39b0*/  NOP ;  /* 0x0000000000007918 */ /* 0x000fe20000000000 */
[----:B------:R-:W-:Y:S01]  /*39c0*/  ULEA UR4, UR37, UR4, 0x18 ;  /* 0x0000000425047291 */ /* 0x000fe2000f8ec0ff */
[----:B------:R-:W-:Y:S02]  /*39d0*/  UMOV UR5, 0x400 ;  /* 0x0000040000057882 */ /* 0x000fe40000000000 */
[----:B------:R-:W-:-:S06]  /*39e0*/  ULEA UR37, UR37, UR5, 0x18 ;  /* 0x0000000525257291 */ /* 0x000fcc000f8ec0ff */
[----:B------:R-:W1:Y:S02]  /*39f0*/  LDS.U8 R0, [UR4+0x1c] ;  /* 0x00001c04ff007984 */ /* 0x000e640008000000 */
[----:B-1----:R-:W-:-:S13]  /*3a00*/  ISETP.NE.AND P0, PT, R0, RZ, PT ;  /* 0x000000ff0000720c */ /* 0x002fda0003f05270 */
[----:B------:R-:W-:Y:S05]  /*3a10*/  @P0 BRA `(.L_x_72) ;  /* 0x0000000000580947 */ /* 0x000fea0003800000 */
[----:B------:R-:W-:-:S13]  /*3a20*/  ELECT P0, URZ, PT ;  /* 0x0000000000ff782f */ /* 0x000fda0003800000 */
[----:B------:R-:W-:Y:S05]  /*3a30*/  @!P0 BRA `(.L_x_73) ;  /* 0x0000000000608947 */ /* 0x000fea0003800000 */
[----:B------:R-:W-:Y:S01]  /*3a40*/  UMOV UR5, 0x10 ;  /* 0x0000001000057882 */ /* 0x000fe20000000000 */
[----:B------:R-:W-:Y:S01]  /*3a50*/  HFMA2 R0, -RZ, RZ, 0, 5.9604644775390625e-08 ;  /* 0x00000001ff007431 */ /* 0x000fe200000001ff */
[----:B------:R-:W-:-:S03]  /*3a60*/  MOV R2, 0xffff ;  /* 0x0000ffff00027802 */ /* 0x000fc60000000f00 */
[----:B------:R-:W-:Y:S04]  /*3a70*/  DEPBAR.LE SB1, 0x36 ;  /* 0x00009d800000791a */ /* 0x000fe80000000000 */
[----:B------:R-:W1:Y:S02]  /*3a80*/  UTCATOMSWS.FIND_AND_SET.ALIGN UP0, UR5, UR5 ;  /* 0x00000005000575e3 */ /* 0x000e640008000800 */
[----:B-1----:R-:W-:Y:S01]  /*3a90*/  MOV R3, UR5 ;  /* 0x0000000500037c02 */ /* 0x002fe20008000f00 */
[----:B------:R-:W-:Y:S06]  /*3aa0*/  BRA.U UP0, `(.L_x_74) ;  /* 0x0000000100187547 */ /* 0x000fec000b800000 */
.L_x_75:
[----:B------:R-:W-:Y:S05]  /*3ab0*/  NANOSLEEP 0x64 ;  /* 0x000000640000795d */ /* 0x000fea0003800000 */
[----:B------:R-:W-:-:S05]  /*3ac0*/  UMOV UR5, 0x10 ;  /* 0x0000001000057882 */ /* 0x000fca0000000000 */
[----:B------:R-:W-:Y:S04]  /*3ad0*/  DEPBAR.LE SB1, 0x36 ;  /* 0x00009d800000791a */ /* 0x000fe80000000000 */
[----:B------:R-:W1:Y:S02]  /*3ae0*/  UTCATOMSWS.FIND_AND_SET.ALIGN UP0, UR5, UR5 ;  /* 0x00000005000575e3 */ /* 0x000e640008000800 */
[----:B-1----:R-:W-:Y:S01]  /*3af0*/  MOV R3, UR5 ;  /* 0x0000000500037c02 */ /* 0x002fe20008000f00 */
[----:B------:R-:W-:Y:S05]  /*3b00*/  BRA.U !UP0, `(.L_x_75) ;  /* 0xfffffffd08e87547 */ /* 0x000fea000b83ffff */
.L_x_74:
[-C--:B------:R-:W-:Y:S02]  /*3b10*/  SHF.L.U32 R2, R2, R3.reuse, RZ ;  /* 0x0000000302027219 */ /* 0x080fe400000006ff */
[----:B------:R-:W-:Y:S01]  /*3b20*/  SHF.L.U32 R0, R0, R3, RZ ;  /* 0x0000000300007219 */ /* 0x000fe200000006ff */
[----:B------:R-:W-:Y:S02]  /*3b30*/  IMAD.SHL.U32 R3, R3, 0x20, RZ ;  /* 0x0000002003037824 */ /* 0x000fe400078e00ff */
[----:B------:R1:W-:Y:S04]  /*3b40*/  ATOMS.OR RZ, [UR4+0x14], R2 ;  /* 0x00001402ffff798c */ /* 0x0003e8000b000004 */
[----:B------:R1:W-:Y:S04]  /*3b50*/  ATOMS.OR RZ, [UR4+0x18], R0 ;  /* 0x00001800ffff798c */ /* 0x0003e8000b000004 */
[----:B------:R1:W-:Y:S01]  /*3b60*/  STS [UR37+0x290], R3 ;  /* 0x00029003ff007988 */ /* 0x0003e20008000825 */
[----:B------:R-:W-:Y:S05]  /*3b70*/  BRA `(.L_x_73) ;  /* 0x0000000000107947 */ /* 0x000fea0003800000 */
.L_x_72:
[----:B------:R-:W-:Y:S02]  /*3b80*/  MOV R0, 0xffffffff ;  /* 0xffffffff00007802 */ /* 0x000fe40000000f00 */
[----:B------:R-:W-:-:S03]  /*3b90*/  MOV R2, 0x3bc0 ;  /* 0x00003bc000027802 */ /* 0x000fc60000000f00 */
[----:B------:R1:W-:Y:S04]  /*3ba0*/  STS [UR37+0x290], R0 ;  /* 0x00029000ff007988 */ /* 0x0003e80008000825 */
[----:B-1-3-5:R-:W-:Y:S05]  /*3bb0*/  CALL.REL.NOINC `($__internal_1_$__cuda_sm10x_tcgen05_guardrail_trap_phase_invalid_during_alloc) ;  /* 0x0000005000947944 */ /* 0x02afea0003c00000 */
.L_x_73:
[----:B------:R-:W-:Y:S05]  /*3bc0*/  WARPSYNC.ALL ;  /* 0x0000000000007948 */ /* 0x000fea0003800000 */
[----:B------:R-:W2:Y:S01]  /*3bd0*/  S2UR UR6, SR_CgaCtaId ;  /* 0x00000000000679c3 */ /* 0x000ea20000008800 */
[----:B------:R-:W-:Y:S01]  /*3be0*/  UMOV UR4, 0x400 ;  /* 0x0000040000047882 */ /* 0x000fe20000000000 */
[----:B------:R-:W-:-:S06]  /*3bf0*/  NOP ;  /* 0x0000000000007918 */ /* 0x000fcc0000000000 */
[----:B------:R-:W-:Y:S06]  /*3c00*/  BAR.ARV 0x6, 0xa0 ;  /* 0x0182800000007b1d */ /* 0x000fec0000002000 */
[----:B------:R-:W4:Y:S01]  /*3c10*/  LDCU UR7, c[0x0][0x38c] ;  /* 0x00007180ff0777ac */ /* 0x000f220008000800 */
[----:B------:R-:W-:Y:S01]  /*3c20*/  IMAD.MOV.U32 R11, RZ, RZ, 0x1 ;  /* 0x00000001ff0b7424 */ /* 0x000fe200078e00ff */
[----:B------:R-:W-:Y:S01]  /*3c30*/  CS2R R8, SRZ ;  /* 0x0000000000087805 */ /* 0x000fe2000001ff00 */
[----:B------:R-:W-:Y:S01]  /*3c40*/  IMAD.MOV.U32 R10, RZ, RZ, RZ ;  /* 0x000000ffff0a7224 */ /* 0x000fe200078e00ff */
[----:B------:R-:W-:Y:S01]  /*3c50*/  UMOV UR17, URZ ;  /* 0x000000ff00117c82 */ /* 0x000fe20008000000 */
[----:B------:R-:W-:Y:S01]  /*3c60*/  UMOV UR16, URZ ;  /* 0x000000ff00107c82 */ /* 0x000fe20008000000 */
[----:B------:R-:W-:Y:S01]  /*3c70*/  UMOV UR22, 0x0 ;  /* 0x0000000000167882 */ /* 0x000fe20000000000 */
[----:B------:R-:W-:Y:S01]  /*3c80*/  UMOV UR23, 0x4110010 ;  /* 0x0411001000177882 */ /* 0x000fe20000000000 */
[----:B------:R-:W-:Y:S01]  /*3c90*/  UMOV UR20, 0x0 ;  /* 0x0000000000147882 */ /* 0x000fe20000000000 */
[----:B------:R-:W-:Y:S01]  /*3ca0*/  UMOV UR21, 0x4110010 ;  /* 0x0411001000157882 */ /* 0x000fe20000000000 */
[----:B--2---:R-:W-:Y:S01]  /*3cb0*/  ULEA UR6, UR6, UR4, 0x18 ;  /* 0x0000000406067291 */ /* 0x004fe2000f8ec0ff */
[----:B------:R-:W2:Y:S03]  /*3cc0*/  LDCU UR4, c[0x0][0x38c] ;  /* 0x00007180ff0477ac */ /* 0x000ea60008000800 */
[----:B------:R-:W-:-:S02]  /*3cd0*/  UIADD3 UR11, UPT, UPT, UR6, 0x3600, URZ ;  /* 0x00003600060b7890 */ /* 0x000fc4000fffe0ff */
[----:B----4-:R-:W-:-:S03]  /*3ce0*/  UIADD3 UR7, UPT, UPT, UR7, 0x1f, URZ ;  /* 0x0000001f07077890 */ /* 0x010fc6000fffe0ff */
[----:B-1----:R-:W1:Y:S01]  /*3cf0*/  LDS R0, [UR6+0x290] ;  /* 0x00029006ff007984 */ /* 0x002e620008000800 */
[----:B------:R-:W-:Y:S02]  /*3d00*/  UIADD3 UR18, UPT, UPT, UR6, 0x1d600, URZ ;  /* 0x0001d60006127890 */ /* 0x000fe4000fffe0ff */
[----:B------:R-:W-:Y:S02]  /*3d10*/  USHF.R.S32.HI UR5, URZ, 0x1f, UR7 ;  /* 0x0000001fff057899 */ /* 0x000fe40008011407 */
[----:B------:R-:W-:Y:S02]  /*3d20*/  USHF.R.U32.HI UR11, URZ, 0x4, UR11 ;  /* 0x00000004ff0b7899 */ /* 0x000fe4000801160b */
[----:B------:R-:W-:Y:S02]  /*3d30*/  ULEA.HI UR5, UR5, UR7, URZ, 0x5 ;  /* 0x0000000705057291 */ /* 0x000fe4000f8f28ff */
[----:B------:R-:W-:Y:S02]  /*3d40*/  USHF.R.U32.HI UR18, URZ, 0x4, UR18 ;  /* 0x00000004ff127899 */ /* 0x000fe40008011612 */
[----:B------:R-:W-:-:S02]  /*3d50*/  USHF.R.S32.HI UR5, URZ, 0x5, UR5 ;  /* 0x00000005ff057899 */ /* 0x000fc40008011405 */
[----:B------:R-:W-:Y:S02]  /*3d60*/  ULOP3.LUT UR11, UR11, 0x3fff, URZ, 0xc0, !UPT ;  /* 0x00003fff0b0b7892 */ /* 0x000fe4000f8ec0ff */
[----:B------:R-:W-:Y:S02]  /*3d70*/  UISETP.LT.AND UP0, UPT, UR5, 0x1, UPT ;  /* 0x000000010500788c */ /* 0x000fe4000bf01270 */
[----:B------:R-:W-:Y:S02]  /*3d80*/  ULOP3.LUT UR18, UR18, 0x3fff, URZ, 0xc0, !UPT ;  /* 0x00003fff12127892 */ /* 0x000fe4000f8ec0ff */
[----:B------:R-:W-:Y:S02]  /*3d90*/  USEL UR10, UR5, 0x1, !UP0 ;  /* 0x00000001050a7887 */ /* 0x000fe4000c000000 */
[----:B------:R-:W-:Y:S02]  /*3da0*/  ULOP3.LUT UR11, UR11, 0x10000, URZ, 0xfc, !UPT ;  /* 0x000100000b0b7892 */ /* 0x000fe4000f8efcff */
[----:B------:R-:W-:-:S02]  /*3db0*/  UIADD3 UR10, UPT, UPT, -UR10, URZ, URZ ;  /* 0x000000ff0a0a7290 */ /* 0x000fc4000fffe1ff */
[----:B--2---:R-:W-:Y:S01]  /*3dc0*/  UISETP.GE.AND UP3, UPT, UR4, 0x1, UPT ;  /* 0x000000010400788c */ /* 0x004fe2000bf66270 */
[----:B-1----:R-:W-:-:S15]  /*3dd0*/  R2UR UR19, R0 ;  /* 0x00000000001372ca */ /* 0x002fde00000e0000 */
.L_x_82:
[----:B------:R-:W-:Y:S02]  /*3de0*/  LEA R0, R10, UR6, 0x3 ;  /* 0x000000060a007c11 */ /* 0x000fe4000f8e18ff */
[----:B------:R-:W-:Y:S02]  /*3df0*/  SHF.L.U32 R2, R9, 0x1f, RZ ;  /* 0x0000001f09027819 */ /* 0x000fe400000006ff */
[----:B------:R-:W-:Y:S01]  /*3e00*/  PLOP3.LUT P0, PT, PT, PT, UP3, 0x80, 0x8 ;  /* 0x000000000008781c */ /* 0x000fe20003f0f038 */
[----:B------:R-:W-:Y:S01]  /*3e10*/  VIADD R3, R0, 0x1f0 ;  /* 0x000001f000037836 */ /* 0x000fe20000000000 */
[----:B-1----:R-:W1:Y:S02]  /*3e20*/  SYNCS.PHASECHK.TRANS64.TRYWAIT P1, [R0+URZ+0x1e0], R2 ;  /* 0x0001e002000075a7 */ /* 0x002e6400080211ff */
[----:B-1--4-:R-:W-:Y:S09]  /*3e30*/  @!P1 BRA `(.L_x_76) ;  /* 0x0000004800689947 */ /* 0x012ff20003800000 */
.L_x_197:
[----:B------:R-:W-:Y:S01]  /*3e40*/  LEA R4, R10, UR6, 0x4 ;  /* 0x000000060a047c11 */ /* 0x000fe2000f8e20ff */
[----:B------:R-:W-:Y:S01]  /*3e50*/  @UP3 ULEA UR4, UR16, UR6, 0x3 ;  /* 0x0000000610043291 */ /* 0x000fe2000f8e18ff */
[----:B------:R-:W-:Y:S01]  /*3e60*/  PLOP3.LUT P2, PT, PT, PT, PT, 0x80, 0x8 ;  /* 0x000000000008781c */ /* 0x000fe20003f4f070 */
[----:B------:R-:W-:Y:S01]  /*3e70*/  ULEA UR8, UR17, UR6, 0x3 ;  /* 0x0000000611087291 */ /* 0x000fe2000f8e18ff */
[----:B------:R-:W-:Y:S02]  /*3e80*/  PRMT R3, RZ, 0x654, R3 ;  /* 0x00000654ff037816 */ /* 0x000fe40000000003 */
[----:B------:R-:W2:Y:S01]  /*3e90*/  LDS.128 R4, [R4+0x270] ;  /* 0x0002700004047984 */ /* 0x000ea20000000c00 */
[----:B-1----:R-:W-:Y:S02]  /*3ea0*/  @P0 SHF.L.U32 R2, R8, 0x1f, RZ ;  /* 0x0000001f08020819 */ /* 0x002fe400000006ff */
[----:B------:R-:W-:Y:S01]  /*3eb0*/  SHF.L.U32 R0, R11, 0x1f, RZ ;  /* 0x0000001f0b007819 */ /* 0x000fe200000006ff */
[----:B------:R-:W-:Y:S01]  /*3ec0*/  @!PT LDS RZ, [RZ] ;  /* 0x00000000fffff984 */ /* 0x000fe20000000800 */
[----:B------:R-:W-:Y:S01]  /*3ed0*/  @!PT LDS RZ, [RZ] ;  /* 0x00000000fffff984 */ /* 0x000fe20000000800 */
[----:B------:R-:W-:Y:S01]  /*3ee0*/  @!PT LDS RZ, [RZ] ;  /* 0x00000000fffff984 */ /* 0x000fe20000000800 */
[----:B------:R-:W-:Y:S01]  /*3ef0*/  @!PT LDS RZ, [RZ] ;  /* 0x00000000fffff984 */ /* 0x000fe20000000800 */
[----:B------:R1:W-:Y:S06]  /*3f00*/  MEMBAR.ALL.CTA ;  /* 0x0000000000007992 */ /* 0x0003ec0000008000 */
[----:B-1----:R-:W1:Y:S02]  /*3f10*/  FENCE.VIEW.ASYNC.S ;  /* 0x00000000000073c6 */ /* 0x002e640000000000 */
[----:B-1----:R1:W-:Y:S01]  /*3f20*/  SYNCS.ARRIVE.TRANS64.RED.A1T0 RZ, [R3+URZ], RZ ;  /* 0x000000ff03ff79a7 */ /* 0x0023e200081004ff */
[----:B------:R1:W4:Y:S01]  /*3f30*/  @P0 SYNCS.PHASECHK.TRANS64.TRYWAIT P2, [UR4], R2 ;  /* 0x00000002ff0005a7 */ /* 0x0003220008041104 */
[----:B------:R-:W-:Y:S01]  /*3f40*/  ULEA.HI UR4, UR17, UR17, URZ, 0x1 ;  /* 0x0000001111047291 */ /* 0x000fe2000f8f08ff */
[----:B--2---:R-:W-:-:S03]  /*3f50*/  LOP3.LUT P1, RZ, R6, 0x1, RZ, 0xc0, !PT ;  /* 0x0000000106ff7812 */ /* 0x004fc6000782c0ff */
[----:B------:R-:W-:Y:S02]  /*3f60*/  USHF.L.U32 UR9, UR4, 0x5, URZ ;  /* 0x0000000504097899 */ /* 0x000fe400080006ff */
[----:B------:R-:W-:Y:S02]  /*3f70*/  ULOP3.LUT UR4, UR4, 0xffe, URZ, 0xc0, !UPT ;  /* 0x00000ffe04047892 */ /* 0x000fe4000f8ec0ff */
[----:B------:R-:W-:Y:S02]  /*3f80*/  ULOP3.LUT UR9, UR9, 0xffffffc0, URZ, 0xc0, !UPT ;  /* 0xffffffc009097892 */ /* 0x000fe4000f8ec0ff */
[----:B------:R-:W-:Y:S02]  /*3f90*/  UIADD3 UR4, UPT, UPT, -UR4, UR17, URZ ;  /* 0x0000001104047290 */ /* 0x000fe4000fffe1ff */
[----:B------:R-:W-:Y:S01]  /*3fa0*/  UIADD3 UR9, UPT, UPT, UR19, UR9, URZ ;  /* 0x0000000913097290 */ /* 0x000fe2000fffe0ff */
[----:B------:R-:W2:Y:S03]  /*3fb0*/  SYNCS.PHASECHK.TRANS64.TRYWAIT P0, [UR8+0x220], R0 ;  /* 0x00022000ff0075a7 */ /* 0x000ea60008001108 */
[----:B------:R-:W-:Y:S01]  /*3fc0*/  ULEA UR9, UR4, UR9, 0x14 ;  /* 0x0000000904097291 */ /* 0x000fe2000f8ea0ff */
[----:B-12-4-:R-:W-:Y:S11]  /*3fd0*/  @!P0 BRA `(.L_x_77) ;  /* 0x0000004800148947 */ /* 0x016ff60003800000 */
.L_x_199:
[----:B------:R-:W-:Y:S01]  /*3fe0*/  IADD3 R10, PT, PT, R10, 0x1, RZ ;  /* 0x000000010a0a7810 */ /* 0x000fe20007ffe0ff */
[----:B------:R-:W-:Y:S06]  /*3ff0*/  BRA.U !UP3, `(.L_x_78) ;  /* 0x000000010b987547 */ /* 0x000fec000b800000 */
[----:B------:R-:W-:Y:S01]  /*4000*/  UPLOP3.LUT UP4, UPT, UPT, UPT, UPT, 0x40, 0x4 ;  /* 0x000000000004789c */ /* 0x000fe20003f8e870 */
[----:B------:R-:W-:Y:S01]  /*4010*/  UMOV UR15, UR10 ;  /* 0x0000000a000f7c82 */ /* 0x000fe20008000000 */
[----:B------:R-:W-:Y:S01]  /*4020*/  UMOV UR14, UR5 ;  /* 0x00000005000e7c82 */ /* 0x000fe20008000000 */
[----:B------:R-:W-:-:S08]  /*4030*/  UMOV UR13, UR16 ;  /* 0x00000010000d7c82 */ /* 0x000fd00008000000 */
.L_x_81:
[----:B------:R-:W-:Y:S02]  /*4040*/  UIADD3 UR15, UPT, UPT, UR15, 0x1, URZ ;  /* 0x000000010f0f7890 */ /* 0x000fe4000fffe0ff */
[----:B--2---:R-:W-:Y:S02]  /*4050*/  ULEA UR7, UR13, UR6, 0x3 ;  /* 0x000000060d077291 */ /* 0x004fe4000f8e18ff */
[----:B------:R-:W-:Y:S01]  /*4060*/  UISETP.NE.AND UP0, UPT, UR15, URZ, UPT ;  /* 0x000000ff0f00728c */ /* 0x000fe2000bf05270 */
[----:B----4-:R-:W-:Y:S10]  /*4070*/  @P2 BRA `(.L_x_79) ;  /* 0x00000000000c2947 */ /* 0x010ff40003800000 */
[----:B-1----:R-:W-:Y:S04]  /*4080*/  SHF.L.U32 R2, R8, 0x1f, RZ ;  /* 0x0000001f08027819 */ /* 0x002fe800000006ff */
[----:B------:R-:W1:Y:S02]  /*4090*/  SYNCS.PHASECHK.TRANS64.TRYWAIT P0, [UR7], R2 ;  /* 0x00000002ff0075a7 */ /* 0x000e640008001107 */
[----:B-1----:R-:W-:Y:S05]  /*40a0*/  @!P0 BRA `(.L_x_80) ;  /* 0x0000004400f88947 */ /* 0x002fea0003800000 */
.L_x_79:
[----:B------:R-:W-:Y:S01]  /*40b0*/  UISETP.NE.AND UP1, UPT, UR14, 0x1, UPT ;  /* 0x000000010e00788c */ /* 0x000fe2000bf25270 */
[----:B------:R-:W-:Y:S01]  /*40c0*/  PLOP3.LUT P2, PT, PT, PT, PT, 0x80, 0x8 ;  /* 0x000000000008781c */ /* 0x000fe20003f4f070 */
[----:B------:R-:W-:Y:S02]  /*40d0*/  UIADD3 UR16, UPT, UPT, UR13, 0x1, URZ ;  /* 0x000000010d107890 */ /* 0x000fe4000fffe0ff */
[----:B------:R-:W-:Y:S02]  /*40e0*/  ULEA UR24, UR13, UR18, 0x8 ;  /* 0x000000120d187291 */ /* 0x000fe4000f8e40ff */
[----:B------:R-:W-:Y:S01]  /*40f0*/  UISETP.NE.AND UP2, UPT, UR16, 0x1a, UPT ;  /* 0x0000001a1000788c */ /* 0x000fe2000bf45270 */
[----:B------:R-:W-:Y:S01]  /*4100*/  PLOP3.LUT P0, PT, PT, PT, UP1, 0x80, 0x8 ;  /* 0x000000000008781c */ /* 0x000fe20003f0f018 */
[----:B------:R-:W-:Y:S02]  /*4110*/  ULEA UR26, UR13, UR11, 0x8 ;  /* 0x0000000b0d1a7291 */ /* 0x000fe4000f8e40ff */
[----:B------:R-:W-:Y:S02]  /*4120*/  USEL UR12, URZ, 0x1, UP2 ;  /* 0x00000001ff0c7887 */ /* 0x000fe40009000000 */
[----:B------:R-:W-:Y:S02]  /*4130*/  USEL UR16, UR16, URZ, UP2 ;  /* 0x000000ff10107287 */ /* 0x000fe40009000000 */
[----:B------:R-:W-:Y:S02]  /*4140*/  UIADD3 UR30, UPT, UPT, UR24, 0x80, URZ ;  /* 0x00000080181e7890 */ /* 0x000fe4000fffe0ff */
[----:B------:R-:W-:Y:S01]  /*4150*/  @UP1 ULEA UR4, UR16, UR6, 0x3 ;  /* 0x0000000610041291 */ /* 0x000fe2000f8e18ff */
[----:B------:R-:W-:Y:S01]  /*4160*/  LOP3.LUT R8, R8, UR12, RZ, 0x3c, !PT ;  /* 0x0000000c08087c12 */ /* 0x000fe2000f8e3cff */
[----:B------:R-:W-:Y:S02]  /*4170*/  UIADD3 UR28, UPT, UPT, UR26, 0x2, URZ ;  /* 0x000000021a1c7890 */ /* 0x000fe4000fffe0ff */
[----:B------:R-:W-:Y:S01]  /*4180*/  UIADD3 UR7, UPT, UPT, UR7, 0xd0, URZ ;  /* 0x000000d007077890 */ /* 0x000fe2000fffe0ff */
[----:B-1----:R-:W-:Y:S01]  /*4190*/  @P0 SHF.L.U32 R0, R8, 0x1f, RZ ;  /* 0x0000001f08000819 */ /* 0x002fe200000006ff */
[----:B------:R-:W-:Y:S01]  /*41a0*/  UMOV UR25, 0x40004040 ;  /* 0x4000404000197882 */ /* 0x000fe20000000000 */
[----:B------:R-:W-:Y:S01]  /*41b0*/  UMOV UR27, 0x80004020 ;  /* 0x80004020001b7882 */ /* 0x000fe20000000000 */
[----:B------:R-:W-:Y:S01]  /*41c0*/  UMOV UR31, 0x40004040 ;  /* 0x40004040001f7882 */ /* 0x000fe20000000000 */
[----:B------:R2:W4:Y:S01]  /*41d0*/  @P0 SYNCS.PHASECHK.TRANS64.TRYWAIT P2, [UR4], R0 ;  /* 0x00000000ff0005a7 */ /* 0x0005220008041104 */
[----:B------:R-:W-:Y:S01]  /*41e0*/  UIADD3 UR14, UPT, UPT, UR14, -0x1, URZ ;  /* 0xffffffff0e0e7890 */ /* 0x000fe2000fffe0ff */
[----:B------:R2:W-:Y:S01]  /*41f0*/  UTCHMMA gdesc[UR26], gdesc[UR24], tmem[UR9], tmem[UR22], idesc[UR23], UP4 ;  /* 0x00ff16181a0075ea */ /* 0x0005e2000a000009 */
[----:B------:R-:W-:Y:S01]  /*4200*/  UPLOP3.LUT UP4, UPT, UPT, UPT, UPT, 0x80, 0x8 ;  /* 0x000000000008789c */ /* 0x000fe20003f8f070 */
[----:B------:R-:W-:Y:S01]  /*4210*/  UMOV UR29, 0x80004020 ;  /* 0x80004020001d7882 */ /* 0x000fe20000000000 */
[----:B------:R-:W-:Y:S01]  /*4220*/  UMOV UR13, UR16 ;  /* 0x00000010000d7c82 */ /* 0x000fe20008000000 */
[----:B------:R2:W-:Y:S01]  /*4230*/  UTCHMMA gdesc[UR28], gdesc[UR30], tmem[UR9], tmem[UR20], idesc[UR21], UPT ;  /* 0x00ff141e1c0075ea */ /* 0x0005e2000b800009 */
[----:B------:R2:W-:Y:S01]  /*4240*/  UTCBAR [UR7], URZ ;  /* 0x000000ff070073e9 */ /* 0x0005e200080000ff */
[----:B------:R-:W-:Y:S06]  /*4250*/  BRA.U UP0, `(.L_x_81) ;  /* 0xfffffffd00787547 */ /* 0x000fec000b83ffff */
.L_x_78:
[----:B------:R-:W-:Y:S01]  /*4260*/  UIADD3 UR17, UPT, UPT, UR17, 0x1, URZ ;  /* 0x0000000111117890 */ /* 0x000fe2000fffe0ff */
[C---:B------:R-:W-:Y:S01]  /*4270*/  ISETP.NE.AND P0, PT, R10.reuse, 0x2, PT ;  /* 0x000000020a00780c */ /* 0x040fe20003f05270 */
[----:B------:R-:W-:Y:S02]  /*4280*/  UIADD3 UR8, UPT, UPT, UR8, 0x200, URZ ;  /* 0x0000020008087890 */ /* 0x000fe4000fffe0ff */
[----:B------:R-:W-:Y:S01]  /*4290*/  UISETP.NE.AND UP0, UPT, UR17, 0x4, UPT ;  /* 0x000000041100788c */ /* 0x000fe2000bf05270 */
[----:B-12---:R-:W-:Y:S02]  /*42a0*/  SEL R0, RZ, 0x1, P0 ;  /* 0x00000001ff007807 */ /* 0x006fe40000000000 */
[----:B------:R-:W-:Y:S01]  /*42b0*/  SEL R10, R10, RZ, P0 ;  /* 0x000000ff0a0a7207 */ /* 0x000fe20000000000 */
[----:B------:R-:W-:Y:S01]  /*42c0*/  USEL UR4, URZ, 0x1, UP0 ;  /* 0x00000001ff047887 */ /* 0x000fe20008000000 */
[----:B------:R-:W-:Y:S01]  /*42d0*/  LOP3.LUT R9, R9, R0, RZ, 0x3c, !PT ;  /* 0x0000000009097212 */ /* 0x000fe200078e3cff */
[----:B------:R-:W-:Y:S01]  /*42e0*/  USEL UR17, UR17, URZ, UP0 ;  /* 0x000000ff11117287 */ /* 0x000fe20008000000 */
[----:B------:R1:W-:Y:S03]  /*42f0*/  UTCBAR [UR8], URZ ;  /* 0x000000ff080073e9 */ /* 0x0003e600080000ff */
[----:B------:R-:W-:Y:S01]  /*4300*/  LOP3.LUT R11, R11, UR4, RZ, 0x3c, !PT ;  /* 0x000000040b0b7c12 */ /* 0x000fe2000f8e3cff */
[----:B------:R-:W-:Y:S07]  /*4310*/  @P1 BRA `(.L_x_82) ;  /* 0xfffffff800b01947 */ /* 0x000fee000383ffff */
[----:B------:R-:W2:Y:S01]  /*4320*/  S2UR UR4, SR_CgaCtaId ;  /* 0x00000000000479c3 */ /* 0x000ea20000008800 */
[----:B------:R-:W-:Y:S01]  /*4330*/  ELECT P0, URZ, PT ;  /* 0x0000000000ff782f */ /* 0x000fe20003800000 */
[----:B------:R-:W-:Y:S01]  /*4340*/  IMAD.MOV.U32 R0, RZ, RZ, 0x1 ;  /* 0x00000001ff007424 */ /* 0x000fe200078e00ff */
[----:B------:R-:W-:Y:S01]  /*4350*/  UIADD3 UR6, UPT, UPT, UR6, 0x220, URZ ;  /* 0x0000022006067890 */ /* 0x000fe2000fffe0ff */
[----:B------:R-:W-:Y:S01]  /*4360*/  SHF.L.U32 R2, R11, 0x1f, RZ ;  /* 0x0000001f0b027819 */ /* 0x000fe200000006ff */
[----:B------:R-:W-:-:S03]  /*4370*/  UMOV UR5, 0x40 ;  /* 0x0000004000057882 */ /* 0x000fc60000000000 */
[----:B------:R-:W-:Y:S01]  /*4380*/  UVIRTCOUNT.DEALLOC.SMPOOL 0x80 ;  /* 0x000000800000784c */ /* 0x000fe20000000000 */
[----:B--2---:R-:W-:Y:S02]  /*4390*/  ULEA UR4, UR4, UR5, 0x18 ;  /* 0x0000000504047291 */ /* 0x004fe4000f8ec0ff */
[----:B------:R-:W-:-:S07]  /*43a0*/  ULEA UR5, UR17, UR6, 0x3 ;  /* 0x0000000611057291 */ /* 0x000fce000f8e18ff */
[----:B------:R2:W-:Y:S02]  /*43b0*/  @P0 STS.U8 [UR4+0x1c], R0 ;  /* 0x00001c00ff000988 */ /* 0x0005e40008000004 */
[----:B------:R-:W3:Y:S02]  /*43c0*/  SYNCS.PHASECHK.TRANS64.TRYWAIT P0, [UR5], R2 ;  /* 0x00000002ff0075a7 */ /* 0x000ee40008001105 */
[----:B--23--:R-:W-:Y:S05]  /*43d0*/  @!P0 BRA `(.L_x_83) ;  /* 0x0000004400448947 */ /* 0x00cfea0003800000 */
.L_x_202:
[----:B------:R-:W-:-:S04]  /*43e0*/  UIADD3 UR7, UPT, UPT, UR17, 0x1, URZ ;  /* 0x0000000111077890 */ /* 0x000fc8000fffe0ff */
[----:B------:R-:W-:-:S04]  /*43f0*/  UISETP.NE.AND UP0, UPT, UR7, 0x4, UPT ;  /* 0x000000040700788c */ /* 0x000fc8000bf05270 */
[----:B-1----:R-:W-:Y:S02]  /*4400*/  USEL UR8, URZ, 0x1, UP0 ;  /* 0x00000001ff087887 */ /* 0x002fe40008000000 */
[----:B------:R-:W-:-:S04]  /*4410*/  USEL UR7, UR7, URZ, UP0 ;  /* 0x000000ff07077287 */ /* 0x000fc80008000000 */
[----:B------:R-:W-:Y:S01]  /*4420*/  ULEA UR5, UR7, UR6, 0x3 ;  /* 0x0000000607057291 */ /* 0x000fe2000f8e18ff */
[----:B--2---:R-:W-:-:S04]  /*4430*/  LOP3.LUT R2, R11, UR8, RZ, 0x3c, !PT ;  /* 0x000000080b027c12 */ /* 0x004fc8000f8e3cff */
[----:B------:R-:W-:-:S04]  /*4440*/  SHF.L.U32 R3, R2, 0x1f, RZ ;  /* 0x0000001f02037819 */ /* 0x000fc800000006ff */
[----:B------:R-:W1:Y:S02]  /*4450*/  SYNCS.PHASECHK.TRANS64.TRYWAIT P0, [UR5], R3 ;  /* 0x00000003ff0075a7 */ /* 0x000e640008001105 */
[----:B-1----:R-:W-:Y:S05]  /*4460*/  @!P0 BRA `(.L_x_84) ;  /* 0x0000004400388947 */ /* 0x002fea0003800000 */
.L_x_204:
        /* <DEDUP_REMOVED lines=9> */
.L_x_206:
[----:B------:R-:W-:-:S04]  /*4500*/  UIADD3 UR7, UPT, UPT, UR7, 0x1, URZ ;  /* 0x0000000107077890 */ /* 0x000fc8000fffe0ff */
[----:B------:R-:W-:-:S04]  /*4510*/  UISETP.NE.AND UP0, UPT, UR7, 0x4, UPT ;  /* 0x000000040700788c */ /* 0x000fc8000bf05270 */
[----:B------:R-:W-:Y:S02]  /*4520*/  USEL UR5, URZ, 0x1, UP0 ;  /* 0x00000001ff057887 */ /* 0x000fe40008000000 */
[----:B------:R-:W-:-:S04]  /*4530*/  USEL UR7, UR7, URZ, UP0 ;  /* 0x000000ff07077287 */ /* 0x000fc80008000000 */
[----:B------:R-:W-:Y:S01]  /*4540*/  ULEA UR7, UR7, UR6, 0x3 ;  /* 0x0000000607077291 */ /* 0x000fe2000f8e18ff */
[----:B------:R-:W-:-:S04]  /*4550*/  LOP3.LUT R2, R2, UR5, RZ, 0x3c, !PT ;  /* 0x0000000502027c12 */ /* 0x000fc8000f8e3cff */
[----:B------:R-:W-:-:S04]  /*4560*/  SHF.L.U32 R2, R2, 0x1f, RZ ;  /* 0x0000001f02027819 */ /* 0x000fc800000006ff */
[----:B------:R-:W2:Y:S02]  /*4570*/  SYNCS.PHASECHK.TRANS64.TRYWAIT P0, [UR7], R2 ;  /* 0x00000002ff0075a7 */ /* 0x000ea40008001107 */
[----:B--2---:R-:W-:Y:S05]  /*4580*/  @!P0 BRA `(.L_x_86) ;  /* 0x0000004400208947 */ /* 0x004fea0003800000 */
.L_x_208:
[----:B------:R-:W-:Y:S01]  /*4590*/  NOP ;  /* 0x0000000000007918 */ /* 0x000fe20000000000 */
[----:B-1----:R-:W1:Y:S01]  /*45a0*/  LDS R0, [UR4+0x14] ;  /* 0x00001404ff007984 */ /* 0x002e620008000800 */
[----:B------:R-:W-:Y:S01]  /*45b0*/  ULOP3.LUT UR6, UR19, 0xffff, URZ, 0xc0, !UPT ;  /* 0x0000ffff13067892 */ /* 0x000fe2000f8ec0ff */
[----:B------:R-:W-:Y:S01]  /*45c0*/  UMOV UR8, 0xffff ;  /* 0x0000ffff00087882 */ /* 0x000fe20000000000 */
[----:B------:R-:W-:Y:S02]  /*45d0*/  UMOV UR5, 0x1 ;  /* 0x0000000100057882 */ /* 0x000fe40000000000 */
[----:B------:R-:W-:-:S04]  /*45e0*/  USHF.R.U32.HI UR6, URZ, 0x5, UR6 ;  /* 0x00000005ff067899 */ /* 0x000fc80008011606 */
[----:B------:R-:W-:Y:S02]  /*45f0*/  USHF.L.U32 UR8, UR8, UR6, URZ ;  /* 0x0000000608087299 */ /* 0x000fe400080006ff */
[----:B------:R-:W-:-:S04]  /*4600*/  USHF.L.U32 UR5, UR5, UR6, URZ ;  /* 0x0000000605057299 */ /* 0x000fc800080006ff */
[----:B-1----:R-:W-:-:S04]  /*4610*/  LOP3.LUT R0, R0, UR8, RZ, 0xc0, !PT ;  /* 0x0000000800007c12 */ /* 0x002fc8000f8ec0ff */
[----:B------:R-:W-:-:S13]  /*4620*/  ISETP.NE.AND P0, PT, R0, UR8, PT ;  /* 0x0000000800007c0c */ /* 0x000fda000bf05270 */
[----:B------:R-:W-:Y:S05]  /*4630*/  @P0 BRA `(.L_x_87) ;  /* 0x0000000000580947 */ /* 0x000fea0003800000 */
[----:B------:R-:W1:Y:S02]  /*4640*/  LDS R0, [UR4+0x18] ;  /* 0x00001804ff007984 */ /* 0x000e640008000800 */
[----:B-1----:R-:W-:-:S04]  /*4650*/  LOP3.LUT R0, R0, UR5, RZ, 0xc0, !PT ;  /* 0x0000000500007c12 */ /* 0x002fc8000f8ec0ff */
[----:B------:R-:W-:-:S13]  /*4660*/  ISETP.NE.AND P0, PT, R0, UR5, PT ;  /* 0x0000000500007c0c */ /* 0x000fda000bf05270 */
[----:B------:R-:W-:Y:S05]  /*4670*/  @P0 BRA `(.L_x_88) ;  /* 0x00000000003c0947 */ /* 0x000fea0003800000 */
[----:B------:R-:W1:Y:S01]  /*4680*/  S2R R2, SR_LANEID ;  /* 0x0000000000027919 */ /* 0x000e620000000000 */
[----:B------:R-:W-:Y:S01]  /*4690*/  ULOP3.LUT UR8, URZ, UR8, URZ, 0x33, !UPT ;  /* 0x00000008ff087292 */ /* 0x000fe2000f8e33ff */
[----:B------:R-:W-:Y:S02]  /*46a0*/  VOTEU.ANY UR7, UPT, PT ;  /* 0x0000000000077886 */ /* 0x000fe400038e0100 */
[----:B------:R-:W-:-:S03]  /*46b0*/  UFLO.U32 UR7, UR7 ;  /* 0x00000007000772bd */ /* 0x000fc600080e0000 */
[----:B------:R-:W-:-:S04]  /*46c0*/  IMAD.U32 R0, RZ, RZ, UR8 ;  /* 0x00000008ff007e24 */ /* 0x000fc8000f8e00ff */
[----:B------:R2:W3:Y:S02]  /*46d0*/  REDUX UR6, R0 ;  /* 0x00000000000673c4 */ /* 0x0004e40000000000 */
[----:B------:R1:W-:Y:S02]  /*46e0*/  UTCATOMSWS.AND URZ, UR8 ;  /* 0x0000000800ff79e3 */ /* 0x0003e40008000000 */
[----:B-1----:R-:W-:Y:S02]  /*46f0*/  ISETP.EQ.U32.AND P0, PT, R2, UR7, PT ;  /* 0x0000000702007c0c */ /* 0x002fe4000bf02070 */
[----:B--2---:R-:W-:Y:S02]  /*4700*/  LOP3.LUT R0, RZ, UR5, RZ, 0x33, !PT ;  /* 0x00000005ff007c12 */ /* 0x004fe4000f8e33ff */
[----:B---3--:R-:W-:Y:S02]  /*4710*/  MOV R2, UR6 ;  /* 0x0000000600027c02 */ /* 0x008fe40008000f00 */
[----:B------:R-:W1:Y:S07]  /*4720*/  REDUX UR5, R0 ;  /* 0x00000000000573c4 */ /* 0x000e6e0000000000 */
[----:B------:R2:W-:Y:S01]  /*4730*/  @P0 ATOMS.AND RZ, [UR4+0x14], R2 ;  /* 0x00001402ffff098c */ /* 0x0005e2000a800004 */
[----:B-1----:R-:W-:-:S05]  /*4740*/  IMAD.U32 R0, RZ, RZ, UR5 ;  /* 0x00000005ff007e24 */ /* 0x002fca000f8e00ff */
[----:B------:R2:W-:Y:S01]  /*4750*/  @P0 ATOMS.AND RZ, [UR4+0x18], R0 ;  /* 0x00001800ffff098c */ /* 0x0005e2000a800004 */
[----:B------:R-:W-:Y:S05]  /*4760*/  BRA `(.L_x_89) ;  /* 0x0000000000147947 */ /* 0x000fea0003800000 */
.L_x_88:
[----:B------:R-:W-:Y:S02]  /*4770*/  MOV R2, 0x4790 ;  /* 0x0000479000027802 */ /* 0x000fe40000000f00 */
[----:B----45:R-:W-:Y:S05]  /*4780*/  CALL.REL.NOINC `($__internal_0_$__cuda_sm10x_tcgen05_guardrail_trap_col_being_dealloced_not_returned_by_alloc) ;  /* 0x0000004400947944 */ /* 0x030fea0003c00000 */
[----:B------:R-:W-:Y:S05]  /*4790*/  BRA `(.L_x_89) ;  /* 0x0000000000087947 */ /* 0x000fea0003800000 */
.L_x_87:
[----:B------:R-:W-:Y:S02]  /*47a0*/  MOV R2, 0x47c0 ;  /* 0x000047c000027802 */ /* 0x000fe40000000f00 */
[----:B----45:R-:W-:Y:S05]  /*47b0*/  CALL.REL.NOINC `($__internal_2_$__cuda_sm10x_tcgen05_guardrail_trap_unallocated_columns_being_dealloced) ;  /* 0x0000004400a07944 */ /* 0x030fea0003c00000 */
.L_x_89:
[----:B------:R-:W-:Y:S01]  /*47c0*/  NOP ;  /* 0x0000000000007918 */ /* 0x000fe20000000000 */
[----:B------:R-:W-:Y:S05]  /*47d0*/  EXIT ;  /* 0x000000000000794d */ /* 0x000fea0003800000 */
.L_x_71:
[----:B------:R-:W-:-:S09]  /*47e0*/  UISETP.NE.OR UP2, UPT, UR8, 0x3, !UP2 ;  /* 0x000000030800788c */ /* 0x000fd2000d745670 */
[----:B------:R-:W-:Y:S05]  /*47f0*/  BRA.U UP2, `(.L_x_90) ;  /* 0x0000000d02ac7547 */ /* 0x000fea000b800000 */
[----:B------:R-:W1:Y:S01]  /*4800*/  LDC R0, c[0x0][0xb30] ;  /* 0x0002cc00ff007b82 */ /* 0x000e620000000800 */
[----:B------:R-:W2:Y:S01]  /*4810*/  LDCU.64 UR8, c[0x0][0x888] ;  /* 0x00011100ff0877ac */ /* 0x000ea20008000a00 */
[----:B------:R-:W-:Y:S01]  /*4820*/  IMAD.MOV.U32 R32, RZ, RZ, 0x1 ;  /* 0x00000001ff207424 */ /* 0x000fe200078e00ff */
[----:B------:R-:W-:Y:S01]  /*4830*/  CS2R R28, SRZ ;  /* 0x00000000001c7805 */ /* 0x000fe2000001ff00 */
[----:B------:R-:W-:Y:S01]  /*4840*/  IMAD.MOV.U32 R25, RZ, RZ, 0x1000 ;  /* 0x00001000ff197424 */ /* 0x000fe200078e00ff */
[----:B------:R-:W4:Y:S03]  /*4850*/  LDCU.64 UR4, c[0x0][0x890] ;  /* 0x00011200ff0477ac */ /* 0x000f260008000a00 */
[----:B------:R-:W3:Y:S01]  /*4860*/  LDC R24, c[0x0][0x370] ;  /* 0x0000dc00ff187b82 */ /* 0x000ee20000000800 */
[----:B------:R-:W-:Y:S01]  /*4870*/  UMOV UR7, 0x400 ;  /* 0x0000040000077882 */ /* 0x000fe20000000000 */
[----:B------:R-:W-:-:S02]  /*4880*/  UPLOP3.LUT UP1, UPT, UPT, UPT, UPT, 0x40, 0x4 ;  /* 0x000000000004789c */ /* 0x000fc40003f2e870 */
[----:B------:R-:W-:Y:S01]  /*4890*/  ULEA UR7, UR37, UR7, 0x18 ;  /* 0x0000000725077291 */ /* 0x000fe2000f8ec0ff */
[----:B------:R-:W-:-:S03]  /*48a0*/  UMOV UR13, URZ ;  /* 0x000000ff000d7c82 */ /* 0x000fc60008000000 */
[----:B------:R-:W3:Y:S01]  /*48b0*/  LDC R3, c[0x0][0xb0c] ;  /* 0x0002c300ff037b82 */ /* 0x000ee20000000800 */
[----:B--2---:R-:W-:Y:S02]  /*48c0*/  UISETP.NE.U32.AND UP3, UPT, UR8, URZ, UPT ;  /* 0x000000ff0800728c */ /* 0x004fe4000bf65070 */
[----:B----4-:R-:W-:-:S05]  /*48d0*/  UISETP.NE.U32.AND UP4, UPT, UR4, URZ, UPT ;  /* 0x000000ff0400728c */ /* 0x010fca000bf85070 */
[----:B------:R-:W2:Y:S01]  /*48e0*/  LDC R22, c[0x0][0xb20] ;  /* 0x0002c800ff167b82 */ /* 0x000ea20000000800 */
[----:B-1----:R-:W-:Y:S01]  /*48f0*/  ISETP.NE.AND P1, PT, R0, 0x1, PT ;  /* 0x000000010000780c */ /* 0x002fe20003f25270 */
[----:B------:R-:W-:Y:S02]  /*4900*/  UISETP.NE.AND.EX UP3, UPT, UR9, URZ, UPT, UP3 ;  /* 0x000000ff0900728c */ /* 0x000fe4000bf65330 */
[----:B------:R-:W-:-:S04]  /*4910*/  UISETP.NE.AND.EX UP4, UPT, UR5, URZ, UPT, UP4 ;  /* 0x000000ff0500728c */ /* 0x000fc8000bf85340 */
[----:B------:R-:W1:Y:S08]  /*4920*/  LDC.64 R30, c[0x0][0x348] ;  /* 0x0000d200ff1e7b82 */ /* 0x000e700000000a00 */
[----:B------:R-:W4:Y:S08]  /*4930*/  LDC.64 R14, c[0x0][0xb10] ;  /* 0x0002c400ff0e7b82 */ /* 0x000f300000000a00 */
[----:B------:R-:W1:Y:S08]  /*4940*/  LDC.64 R6, c[0x0][0xb18] ;  /* 0x0002c600ff067b82 */ /* 0x000e700000000a00 */
[----:B------:R-:W1:Y:S08]  /*4950*/  LDC.64 R4, c[0x0][0xb28] ;  /* 0x0002ca00ff047b82 */ /* 0x000e700000000a00 */
[----:B--23--:R-:W1:Y:S02]  /*4960*/  LDC R23, c[0x0][0x374] ;  /* 0x0000dd00ff177b82 */ /* 0x00ce640000000800 */
.L_x_99:
[C---:B------:R-:W-:Y:S02]  /*4970*/  LEA R0, R29.reuse, UR7, 0x3 ;  /* 0x000000071d007c11 */ /* 0x040fe4000f8e18ff */
[----:B------:R-:W-:Y:S02]  /*4980*/  SHF.L.U32 R2, R28, 0x1f, RZ ;  /* 0x0000001f1c027819 */ /* 0x000fe400000006ff */
[----:B------:R-:W-:Y:S02]  /*4990*/  LEA R16, R29, UR7, 0x4 ;  /* 0x000000071d107c11 */ /* 0x000fe4000f8e20ff */
[----:B--2---:R-:W2:Y:S02]  /*49a0*/  SYNCS.PHASECHK.TRANS64.TRYWAIT P0, [R0+URZ+0x1e0], R2 ;  /* 0x0001e002000075a7 */ /* 0x004ea400080011ff */
[----:B--2---:R-:W-:Y:S05]  /*49b0*/  @!P0 BRA `(.L_x_91) ;  /* 0x00000040002c8947 */ /* 0x004fea0003800000 */
.L_x_209:
[----:B------:R-:W-:Y:S01]  /*49c0*/  ISETP.GE.AND P0, PT, R26, 0x1, PT ;  /* 0x000000011a00780c */ /* 0x000fe20003f06270 */
[----:B------:R-:W3:Y:S01]  /*49d0*/  LDS.128 R16, [R16+0x270] ;  /* 0x0002700010107984 */ /* 0x000ee20000000c00 */
[----:B--2---:R-:W-:Y:S01]  /*49e0*/  VIADD R0, R0, 0x1f0 ;  /* 0x000001f000007836 */ /* 0x004fe20000000000 */
[----:B------:R-:W-:Y:S01]  /*49f0*/  @!PT LDS RZ, [RZ] ;  /* 0x00000000fffff984 */ /* 0x000fe20000000800 */
[----:B------:R-:W-:Y:S01]  /*4a00*/  @!PT LDS RZ, [RZ] ;  /* 0x00000000fffff984 */ /* 0x000fe20000000800 */
[----:B------:R-:W-:Y:S01]  /*4a10*/  @!PT LDS RZ, [RZ] ;  /* 0x00000000fffff984 */ /* 0x000fe20000000800 */
[----:B------:R-:W-:Y:S01]  /*4a20*/  @!PT LDS RZ, [RZ] ;  /* 0x00000000fffff984 */ /* 0x000fe20000000800 */
[----:B------:R2:W-:Y:S06]  /*4a30*/  MEMBAR.ALL.CTA ;  /* 0x0000000000007992 */ /* 0x0005ec0000008000 */
[----:B--2---:R-:W2:Y:S01]  /*4a40*/  FENCE.VIEW.ASYNC.S ;  /* 0x00000000000073c6 */ /* 0x004ea20000000000 */
[----:B------:R-:W-:Y:S04]  /*4a50*/  PRMT R0, RZ, 0x654, R0 ;  /* 0x00000654ff007816 */ /* 0x000fe80000000000 */
[----:B--2---:R2:W-:Y:S01]  /*4a60*/  SYNCS.ARRIVE.TRANS64.RED.A1T0 RZ, [R0+URZ], RZ ;  /* 0x000000ff00ff79a7 */ /* 0x0045e200081004ff */
[----:B---3--:R-:W-:Y:S11]  /*4a70*/  LOP3.LUT P3, RZ, R18, 0x1, RZ, 0xc0, !PT ;  /* 0x0000000112ff7812 */ /* 0x008ff6000786c0ff */
[----:B------:R-:W-:Y:S02]  /*4a80*/  @!UPT UIADD3 URZ, UPT, UPT, URZ, URZ, URZ ;  /* 0x000000fffffff290 */ /* 0x000fe4000fffe0ff */
[----:B------:R-:W-:Y:S02]  /*4a90*/  @P3 MOV R11, R16 ;  /* 0x00000010000b3202 */ /* 0x000fe40000000f00 */
[----:B------:R-:W-:Y:S01]  /*4aa0*/  @P3 LOP3.LUT R10, R17, 0xffff, RZ, 0xc0, !PT ;  /* 0x0000ffff110a3812 */ /* 0x000fe200078ec0ff */
[----:B--2---:R-:W-:Y:S06]  /*4ab0*/  @!P0 BRA `(.L_x_92) ;  /* 0x0000000000a48947 */ /* 0x004fec0003800000 */
[-C--:B-1----:R-:W-:Y:S01]  /*4ac0*/  IMAD.HI.U32 R0, R23, R7.reuse, RZ ;  /* 0x0000000717007227 */ /* 0x082fe200078e00ff */
[----:B------:R-:W-:Y:S02]  /*4ad0*/  ISETP.NE.AND P0, PT, R6, 0x1, PT ;  /* 0x000000010600780c */ /* 0x000fe40003f05270 */
[----:B------:R-:W-:Y:S01]  /*4ae0*/  ISETP.NE.AND P2, PT, R26, 0x1, PT ;  /* 0x000000011a00780c */ /* 0x000fe20003f45270 */
[----:B----4-:R-:W-:Y:S01]  /*4af0*/  IMAD.HI.U32 R9, R24, R14, RZ ;  /* 0x0000000e18097227 */ /* 0x010fe200078e00ff */
[----:B------:R-:W-:Y:S02]  /*4b00*/  SHF.R.U32.HI R0, RZ, R22, R0 ;  /* 0x00000016ff007219 */ /* 0x000fe40000011600 */
[----:B------:R-:W-:Y:S01]  /*4b10*/  ISETP.NE.AND P4, PT, R3, 0x1, PT ;  /* 0x000000010300780c */ /* 0x000fe20003f85270 */
[----:B------:R-:W-:Y:S01]  /*4b20*/  IMAD.HI.U32 R13, R10, R7, RZ ;  /* 0x000000070a0d7227 */ /* 0x000fe200078e00ff */
[----:B------:R-:W-:Y:S02]  /*4b30*/  SHF.R.U32.HI R9, RZ, R15, R9 ;  /* 0x0000000fff097219 */ /* 0x000fe40000011609 */
[----:B------:R-:W-:Y:S01]  /*4b40*/  SEL R0, R23, R0, !P0 ;  /* 0x0000000017007207 */ /* 0x000fe20004000000 */
[----:B------:R-:W-:Y:S01]  /*4b50*/  IMAD.HI.U32 R12, R11, R14, RZ ;  /* 0x0000000e0b0c7227 */ /* 0x000fe200078e00ff */
[----:B------:R-:W-:Y:S03]  /*4b60*/  SEL R9, R24, R9, !P4 ;  /* 0x0000000918097207 */ /* 0x000fe60006000000 */
[-C--:B------:R-:W-:Y:S01]  /*4b70*/  IMAD.HI.U32 R8, R0, R4.reuse, RZ ;  /* 0x0000000400087227 */ /* 0x080fe200078e00ff */
[----:B------:R-:W-:Y:S03]  /*4b80*/  SHF.R.U32.HI R12, RZ, R15, R12 ;  /* 0x0000000fff0c7219 */ /* 0x000fe6000001160c */
[----:B------:R-:W-:Y:S01]  /*4b90*/  IMAD.HI.U32 R2, R9, R4, RZ ;  /* 0x0000000409027227 */ /* 0x000fe200078e00ff */
[-C--:B------:R-:W-:Y:S02]  /*4ba0*/  @P2 SHF.R.U32.HI R0, RZ, R5.reuse, R8 ;  /* 0x00000005ff002219 */ /* 0x080fe40000011608 */
[----:B------:R-:W-:Y:S02]  /*4bb0*/  SHF.R.U32.HI R8, RZ, R22, R13 ;  /* 0x00000016ff087219 */ /* 0x000fe4000001160d */
[----:B------:R-:W-:Y:S01]  /*4bc0*/  @P2 SHF.R.U32.HI R9, RZ, R5, R2 ;  /* 0x00000005ff092219 */ /* 0x000fe20000011602 */
[----:B------:R-:W-:Y:S01]  /*4bd0*/  IMAD R0, R26, R0, RZ ;  /* 0x000000001a007224 */ /* 0x000fe200078e02ff */
[----:B------:R-:W-:Y:S02]  /*4be0*/  SEL R8, R10, R8, !P0 ;  /* 0x000000080a087207 */ /* 0x000fe40004000000 */
[----:B------:R-:W-:Y:S01]  /*4bf0*/  SEL R2, R11, R12, !P4 ;  /* 0x0000000c0b027207 */ /* 0x000fe20006000000 */
[----:B------:R-:W-:Y:S01]  /*4c00*/  IMAD R12, R26, R9, RZ ;  /* 0x000000091a0c7224 */ /* 0x000fe200078e02ff */
[C---:B------:R-:W-:Y:S01]  /*4c10*/  ISETP.GE.AND P0, PT, R8.reuse, R0, PT ;  /* 0x000000000800720c */ /* 0x040fe20003f06270 */
[----:B------:R-:W-:Y:S03]  /*4c20*/  IMAD.HI.U32 R0, R8, R4, RZ ;  /* 0x0000000408007227 */ /* 0x000fe600078e00ff */
[----:B------:R-:W-:Y:S02]  /*4c30*/  ISETP.GE.OR P0, PT, R2, R12, P0 ;  /* 0x0000000c0200720c */ /* 0x000fe40000706670 */
[-C--:B------:R-:W-:Y:S04]  /*4c40*/  SHF.R.U32.HI R0, RZ, R5.reuse, R0 ;  /* 0x00000005ff007219 */ /* 0x080fe80000011600 */
[----:B------:R-:W-:Y:S05]  /*4c50*/  SEL R13, R8, R0, !P2 ;  /* 0x00000000080d7207 */ /* 0x000fea0005000000 */
[----:B------:R-:W-:Y:S02]  /*4c60*/  IMAD.MOV R12, RZ, RZ, -R13 ;  /* 0x000000ffff0c7224 */ /* 0x000fe400078e0a0d */
[----:B------:R-:W-:Y:S04]  /*4c70*/  @!P0 IMAD.HI.U32 R0, R2, R4, RZ ;  /* 0x0000000402008227 */ /* 0x000fe800078e00ff */
[----:B------:R-:W-:Y:S01]  /*4c80*/  IMAD R12, R26, R12, R8 ;  /* 0x0000000c1a0c7224 */ /* 0x000fe200078e0208 */
[----:B------:R-:W-:Y:S04]  /*4c90*/  @!P0 SHF.R.U32.HI R0, RZ, R5, R0 ;  /* 0x00000005ff008219 */ /* 0x000fe80000011600 */
[----:B------:R-:W-:Y:S04]  /*4ca0*/  @!P0 SEL R0, R2, R0, !P2 ;  /* 0x0000000002008207 */ /* 0x000fe80005000000 */
[----:B------:R-:W-:Y:S01]  /*4cb0*/  @!P0 IADD3 R13, PT, PT, R13, -R0, RZ ;  /* 0x800000000d0d8210 */ /* 0x000fe20007ffe0ff */
[----:B------:R-:W-:Y:S01]  /*4cc0*/  @!P0 IMAD R0, R9, R12, R0 ;  /* 0x0000000c09008224 */ /* 0x000fe200078e0200 */
[----:B------:R-:W-:Y:S01]  /*4cd0*/  IADD3 R9, PT, PT, -R8, RZ, RZ ;  /* 0x000000ff08097210 */ /* 0x000fe20007ffe1ff */
[--C-:B------:R-:W-:Y:S02]  /*4ce0*/  IMAD.MOV R12, RZ, RZ, -R2.reuse ;  /* 0x000000ffff0c7224 */ /* 0x100fe400078e0a02 */
[----:B------:R-:W-:Y:S02]  /*4cf0*/  @!P0 IMAD R8, R13, R26, R2 ;  /* 0x0000001a0d088224 */ /* 0x000fe400078e0202 */
[----:B------:R-:W-:Y:S02]  /*4d00*/  @!P0 IMAD.MOV.U32 R2, RZ, RZ, R0 ;  /* 0x000000ffff028224 */ /* 0x000fe400078e0000 */
[----:B------:R-:W-:Y:S02]  /*4d10*/  IMAD R11, R3, R12, R11 ;  /* 0x0000000c030b7224 */ /* 0x000fe400078e020b */
[----:B------:R-:W-:Y:S02]  /*4d20*/  IMAD R10, R6, R9, R10 ;  /* 0x00000009060a7224 */ /* 0x000fe400078e020a */
[----:B------:R-:W-:Y:S02]  /*4d30*/  IMAD R11, R2, R3, R11 ;  /* 0x00000003020b7224 */ /* 0x000fe400078e020b */
[----:B------:R-:W-:Y:S02]  /*4d40*/  IMAD R10, R8, R6, R10 ;  /* 0x00000006080a7224 */ /* 0x000fe400078e020a */
.L_x_92:
[----:B------:R-:W-:Y:S05]  /*4d50*/  BRA.U UP1, `(.L_x_93) ;  /* 0x0000000101107547 */ /* 0x000fea000b800000 */
[----:B------:R-:W-:Y:S04]  /*4d60*/  MOV R2, UR6 ;  /* 0x0000000600027c02 */ /* 0x000fe80008000f00 */
[----:B------:R-:W-:Y:S04]  /*4d70*/  SHF.L.U32 R2, R2, 0x1f, RZ ;  /* 0x0000001f02027819 */ /* 0x000fe800000006ff */
[----:B------:R-:W2:Y:S02]  /*4d80*/  SYNCS.PHASECHK.TRANS64.TRYWAIT P0, [UR7+0x1d8], R2 ;  /* 0x0001d802ff0075a7 */ /* 0x000ea40008001107 */
[----:B--2---:R-:W-:Y:S05]  /*4d90*/  @!P0 BRA `(.L_x_94) ;  /* 0x0000003c00488947 */ /* 0x004fea0003800000 */
.L_x_93:
[----:B------:R-:W-:Y:S02]  /*4da0*/  R2UR UR11, R21 ;  /* 0x00000000150b72ca */ /* 0x000fe400000e0000 */
[----:B------:R-:W-:Y:S02]  /*4db0*/  R2UR UR10, R20 ;  /* 0x00000000140a72ca */ /* 0x000fe400000e0000 */
[----:B------:R-:W-:Y:S04]  /*4dc0*/  ISETP.NE.U32.AND P2, PT, RZ, UR4, PT ;  /* 0x00000004ff007c0c */ /* 0x000fe8000bf45070 */
[----:B------:R-:W-:Y:S05]  /*4dd0*/  ISETP.NE.AND.EX P2, PT, RZ, UR5, PT, P2 ;  /* 0x00000005ff007c0c */ /* 0x000fea000bf45320 */
[----:B------:R-:W-:Y:S02]  /*4de0*/  USHF.L.U32 UR11, UR11, 0x6, URZ ;  /* 0x000000060b0b7899 */ /* 0x000fe400080006ff */
[----:B------:R-:W-:Y:S01]  /*4df0*/  USHF.L.U32 UR10, UR10, 0x6, URZ ;  /* 0x000000060a0a7899 */ /* 0x000fe200080006ff */
[----:B------:R-:W-:Y:S11]  /*4e00*/  BRA.U !UP4, `(.L_x_95) ;  /* 0x000000010c347547 */ /* 0x000ff6000b800000 */
[----:B------:R-:W-:Y:S01]  /*4e10*/  UPLOP3.LUT UP0, UPT, UPT, UPT, UP3, 0x80, 0x8 ;  /* 0x000000000008789c */ /* 0x000fe20003f0f030 */
[----:B--2---:R-:W-:Y:S02]  /*4e20*/  HFMA2 R0, -RZ, RZ, 0, 5.9604644775390625e-08 ;  /* 0x00000001ff007431 */ /* 0x004fe400000001ff */
[----:B------:R-:W-:Y:S03]  /*4e30*/  IMAD.MOV.U32 R60, RZ, RZ, 0x1 ;  /* 0x00000001ff3c7424 */ /* 0x000fe600078e00ff */
[----:B------:R-:W-:Y:S05]  /*4e40*/  PLOP3.LUT P0, PT, PT, PT, UP0, 0x80, 0x8 ;  /* 0x000000000008781c */ /* 0x000fea0003f0f008 */
[----:B------:R-:W2:Y:S01]  /*4e50*/  @UP0 LDCU.64 UR14, c[0x0][0x888] ;  /* 0x00011100ff0e07ac */ /* 0x000ea20008000a00 */
[----:B------:R-:W-:Y:S07]  /*4e60*/  @UP0 UIMAD UR8, UR36, UR4, URZ ;  /* 0x00000004240802a4 */ /* 0x000fee000f8e02ff */
[----:B------:R-:W-:Y:S01]  /*4e70*/  @!P0 PRMT R60, R0, 0x7610, R60 ;  /* 0x00007610003c8816 */ /* 0x000fe2000000003c */
[----:B--2---:R-:W-:Y:S03]  /*4e80*/  @UP0 UIMAD.WIDE UR14, UR8, 0x4, UR14 ;  /* 0x00000004080e08a5 */ /* 0x004fe6000f8e020e */
[----:B------:R-:W2:Y:S03]  /*4e90*/  @!UP0 LDCU UR8, c[0x0][0x880] ;  /* 0x00011000ff0887ac */ /* 0x000ea60008000800 */
[----:B------:R-:W-:Y:S01]  /*4ea0*/  IMAD.U32 R8, RZ, RZ, UR14 ;  /* 0x0000000eff087e24 */ /* 0x000fe2000f8e00ff */
[----:B------:R-:W-:Y:S05]  /*4eb0*/  MOV R9, UR15 ;  /* 0x0000000f00097c02 */ /* 0x000fea0008000f00 */
[----:B-----5:R3:W5:Y:S02]  /*4ec0*/  @P0 LDG.E R35, desc[UR46][R8.64] ;  /* 0x0000002e08230981 */ /* 0x020764000c1e1900 */
[----:B--23--:R-:W-:Y:S07]  /*4ed0*/  @!P0 IMAD.U32 R35, RZ, RZ, UR8 ;  /* 0x00000008ff238e24 */ /* 0x00cfee000f8e00ff */
.L_x_95:
[----:B-----5:R-:W-:Y:S01]  /*4ee0*/  @!P2 FSETP.EQ.AND P0, PT, R35, RZ, PT ;  /* 0x000000ff2300a20b */ /* 0x020fe20003f02000 */
[----:B------:R-:W-:Y:S01]  /*4ef0*/  @!UPT UIADD3 URZ, UPT, UPT, URZ, URZ, URZ ;  /* 0x000000fffffff290 */ /* 0x000fe2000fffe0ff */
[----:B------:R-:W-:Y:S11]  /*4f00*/  @!P2 BRA `(.L_x_96) ;  /* 0x000000000014a947 */ /* 0x000ff60003800000 */
[----:B------:R-:W-:Y:S02]  /*4f10*/  LOP3.LUT P2, RZ, R60, 0xff, RZ, 0xc0, !PT ;  /* 0x000000ff3cff7812 */ /* 0x000fe4000784c0ff */
[----:B------:R-:W-:Y:S04]  /*4f20*/  PLOP3.LUT P0, PT, PT, PT, UP0, 0x80, 0x8 ;  /* 0x000000000008781c */ /* 0x000fe80003f0f008 */
[----:B------:R-:W-:Y:S07]  /*4f30*/  PLOP3.LUT P0, PT, P0, PT, PT, 0x8, 0x80 ;  /* 0x000000000080781c */ /* 0x000fee000070e170 */
[----:B------:R-:W-:Y:S11]  /*4f40*/  @P2 FSETP.EQ.AND P0, PT, R35, RZ, PT ;  /* 0x000000ff2300220b */ /* 0x000ff60003f02000 */
[----:B------:R-:W-:Y:S02]  /*4f50*/  @!UPT UIADD3 URZ, UPT, UPT, URZ, URZ, URZ ;  /* 0x000000fffffff290 */ /* 0x000fe4000fffe0ff */
.L_x_96:
[----:B------:R-:W-:Y:S01]  /*4f60*/  ULEA UR15, UR13, UR7, 0x3 ;  /* 0x000000070d0f7291 */ /* 0x000fe2000f8e18ff */
[----:B------:R-:W-:Y:S02]  /*4f70*/  SHF.L.U32 R9, R32, 0x1f, RZ ;  /* 0x0000001f20097819 */ /* 0x000fe400000006ff */
[----:B------:R-:W-:Y:S04]  /*4f80*/  ELECT P4, URZ, PT ;  /* 0x0000000000ff782f */ /* 0x000fe80003880000 */
[----:B------:R-:W-:Y:S02]  /*4f90*/  PLOP3.LUT P4, PT, P0, P4, PT, 0xf2, 0x2f ;  /* 0x00000000002f781c */ /* 0x000fe40000789e72 */
[----:B------:R-:W3:Y:S11]  /*4fa0*/  SYNCS.PHASECHK.TRANS64.TRYWAIT P2, [UR15+0x1b8], R9 ;  /* 0x0001b809ff0075a7 */ /* 0x000ef6000804110f */
[----:B-1----:R-:W-:Y:S05]  /*4fb0*/  @!P4 IADD3 R8, P0, PT, R30, 0x580, RZ ;  /* 0x000005801e08c810 */ /* 0x002fea0007f1e0ff */
[----:B--2---:R-:W-:Y:S01]  /*4fc0*/  @!P4 IMAD.X R2, RZ, RZ, R31, P0 ;  /* 0x000000ffff02c224 */ /* 0x004fe200000e061f */
[----:B---3--:R-:W-:Y:S07]  /*4fd0*/  @!P2 BRA `(.L_x_97) ;  /* 0x0000003800d0a947 */ /* 0x008fee0003800000 */
.L_x_212:
[----:B------:R-:W2:Y:S01]  /*4fe0*/  LDC.64 R12, c[0x0][0xb18] ;  /* 0x0002c600ff0c7b82 */ /* 0x000ea20000000a00 */
[----:B------:R-:W-:Y:S01]  /*4ff0*/  @!P4 R2UR UR8, R2 ;  /* 0x000000000208c2ca */ /* 0x000fe200000e0000 */
[----:B------:R-:W-:Y:S01]  /*5000*/  VOTEU.ALL UP2, P4 ;  /* 0x0000000000ff7886 */ /* 0x000fe20002040000 */
[----:B------:R-:W-:Y:S01]  /*5010*/  @!P4 R2UR UR9, R8 ;  /* 0x000000000809c2ca */ /* 0x000fe200000e0000 */
[----:B------:R-:W-:Y:S01]  /*5020*/  VOTEU.ALL UP1, P4 ;  /* 0x0000000000ff7886 */ /* 0x000fe20002020000 */
[----:B-1----:R-:W-:Y:S03]  /*5030*/  @!P4 IMAD.MOV.U32 R0, RZ, RZ, 0x1000 ;  /* 0x00001000ff00c424 */ /* 0x002fe600078e00ff */
[----:B------:R-:W1:Y:S01]  /*5040*/  @!P1 LDC R2, c[0x0][0xb0c] ;  /* 0x0002c300ff029b82 */ /* 0x000e620000000800 */
[----:B------:R-:W-:Y:S01]  /*5050*/  UMOV UR20, 0x0 ;  /* 0x0000000000147882 */ /* 0x000fe20000000000 */
[----:B------:R-:W-:Y:S01]  /*5060*/  UMOV UR21, 0x10000000 ;  /* 0x1000000000157882 */ /* 0x000fe20000000000 */
[----:B------:R-:W-:Y:S01]  /*5070*/  UMOV UR12, UR36 ;  /* 0x00000024000c7c82 */ /* 0x000fe20008000000 */
[----:B------:R-:W-:Y:S01]  /*5080*/  UIADD3 UR14, UPT, UPT, UR13, 0x1, URZ ;  /* 0x000000010d0e7890 */ /* 0x000fe2000fffe0ff */
[----:B------:R-:W-:Y:S01]  /*5090*/  @P3 SHF.R.U32.HI R27, RZ, 0x10, R17 ;  /* 0x00000010ff1b3819 */ /* 0x000fe20000011611 */
[----:B------:R-:W-:Y:S02]  /*50a0*/  VIADD R29, R29, 0x1 ;  /* 0x000000011d1d7836 */ /* 0x000fe40000000000 */
[----:B------:R-:W-:Y:S01]  /*50b0*/  IMAD.U32 R9, RZ, RZ, UR8 ;  /* 0x00000008ff097e24 */ /* 0x000fe2000f8e00ff */
[----:B------:R-:W-:Y:S01]  /*50c0*/  @!UP2 ULEA UR8, UR13, UR7, 0xc ;  /* 0x000000070d08a291 */ /* 0x000fe2000f8e60ff */
[----:B------:R-:W-:Y:S01]  /*50d0*/  IMAD.U32 R8, RZ, RZ, UR9 ;  /* 0x00000009ff087e24 */ /* 0x000fe2000f8e00ff */
[----:B------:R-:W-:Y:S02]  /*50e0*/  UIADD3 UR9, UPT, UPT, UR15, 0x1a0, URZ ;  /* 0x000001a00f097890 */ /* 0x000fe4000fffe0ff */
[----:B------:R-:W-:Y:S01]  /*50f0*/  @!P4 R2UR UR19, R9 ;  /* 0x000000000913c2ca */ /* 0x000fe200000e0000 */
[----:B------:R-:W-:Y:S01]  /*5100*/  @!UP2 UIADD3 UR8, UPT, UPT, UR8, 0x400, URZ ;  /* 0x000004000808a890 */ /* 0x000fe2000fffe0ff */
[----:B------:R-:W-:Y:S01]  /*5110*/  @!P4 R2UR UR18, R8 ;  /* 0x000000000812c2ca */ /* 0x000fe200000e0000 */
[----:B------:R-:W-:Y:S01]  /*5120*/  UISETP.NE.AND UP5, UPT, UR14, 0x3, UPT ;  /* 0x000000030e00788c */ /* 0x000fe2000bfa5270 */
[----:B------:R-:W3:Y:S01]  /*5130*/  LDC.64 R8, c[0x0][0xb10] ;  /* 0x0002c400ff087b82 */ /* 0x000ee20000000a00 */
[----:B------:R-:W-:Y:S02]  /*5140*/  UPRMT UR16, UR37, 0x654, UR9 ;  /* 0x0000065425107896 */ /* 0x000fe40008000009 */
[----:B------:R-:W-:Y:S02]  /*5150*/  USEL UR17, URZ, 0x1, UP5 ;  /* 0x00000001ff117887 */ /* 0x000fe4000a800000 */
[----:B------:R-:W-:Y:S04]  /*5160*/  USEL UR14, UR14, URZ, UP5 ;  /* 0x000000ff0e0e7287 */ /* 0x000fe8000a800000 */
[----:B------:R-:W-:Y:S01]  /*5170*/  ULEA UR13, UR14, UR7, 0x3 ;  /* 0x000000070e0d7291 */ /* 0x000fe2000f8e18ff */
[----:B------:R-:W-:Y:S01]  /*5180*/  LOP3.LUT R32, R32, UR17, RZ, 0x3c, !PT ;  /* 0x0000001120207c12 */ /* 0x000fe2000f8e3cff */
[----:B------:R1:W-:Y:S01]  /*5190*/  @!UP1 UTMALDG.3D [UR8], [UR18], desc[UR20] ;  /* 0x00001408120095b4 */ /* 0x0003e20008011000 */
[----:B------:R5:W-:Y:S02]  /*51a0*/  @!P4 SYNCS.ARRIVE.TRANS64.RED.A0TR RZ, [UR15+0x1a0], R0 ;  /* 0x0001a000ffffc9a7 */ /* 0x000be4000830040f */
[----:B------:R-:W-:Y:S01]  /*51b0*/  SHF.L.U32 R20, R32, 0x1f, RZ ;  /* 0x0000001f20147819 */ /* 0x000fe200000006ff */
[C---:B---3--:R-:W-:Y:S01]  /*51c0*/  @!P1 IMAD.HI.U32 R8, R11.reuse, R8, RZ ;  /* 0x000000080b089227 */ /* 0x048fe200078e00ff */
[----:B--2---:R-:W-:Y:S02]  /*51d0*/  @!P1 ISETP.NE.AND P0, PT, R12, 0x1, PT ;  /* 0x000000010c00980c */ /* 0x004fe40003f05270 */
[----:B-1----:R-:W-:Y:S01]  /*51e0*/  @!P1 ISETP.NE.AND P2, PT, R2, 0x1, PT ;  /* 0x000000010200980c */ /* 0x002fe20003f45270 */
[----:B------:R-:W-:Y:S01]  /*51f0*/  SYNCS.ARRIVE.TRANS64.RED.A1T0 RZ, [UR16], RZ ;  /* 0x000000ffffff79a7 */ /* 0x000fe20008100410 */
[C---:B------:R-:W-:Y:S01]  /*5200*/  @!P1 IMAD.HI.U32 R13, R10.reuse, R13, RZ ;  /* 0x0000000d0a0d9227 */ /* 0x040fe200078e00ff */
[----:B------:R-:W-:Y:S04]  /*5210*/  @!P1 SHF.R.U32.HI R8, RZ, R9, R8 ;  /* 0x00000009ff089219 */ /* 0x000fe80000011608 */
[----:B------:R-:W-:Y:S01]  /*5220*/  @!P1 SEL R8, R11, R8, !P2 ;  /* 0x000000080b089207 */ /* 0x000fe20005000000 */
[----:B------:R-:W1:Y:S01]  /*5230*/  SYNCS.PHASECHK.TRANS64.TRYWAIT P5, [UR13+0x1b8], R20 ;  /* 0x0001b814ff0075a7 */ /* 0x000e6200080a110d */
[----:B-----5:R-:W2:Y:S02]  /*5240*/  @!P1 LDC R0, c[0x0][0xb20] ;  /* 0x0002c800ff009b82 */ /* 0x020ea40000000800 */
[----:B--2---:R-:W-:Y:S04]  /*5250*/  @!P1 SHF.R.U32.HI R0, RZ, R0, R13 ;  /* 0x00000000ff009219 */ /* 0x004fe8000001160d */
[----:B------:R-:W-:Y:S05]  /*5260*/  @!P1 SEL R9, R10, R0, !P0 ;  /* 0x000000000a099207 */ /* 0x000fea0004000000 */
[----:B------:R-:W-:Y:S02]  /*5270*/  @!P1 IMAD.IADD R0, R9, 0x1, -R8 ;  /* 0x0000000109009824 */ /* 0x000fe400078e0a08 */
[----:B------:R-:W-:Y:S02]  /*5280*/  @!P1 IMAD.IADD R8, R8, 0x1, -R9 ;  /* 0x0000000108089824 */ /* 0x000fe400078e0a09 */
[----:B------:R-:W-:Y:S02]  /*5290*/  @!P1 IMAD R11, R0, R2, R11 ;  /* 0x00000002000b9224 */ /* 0x000fe400078e020b */
[----:B------:R-:W-:Y:S01]  /*52a0*/  @!P1 IMAD R10, R8, R12, R10 ;  /* 0x0000000c080a9224 */ /* 0x000fe200078e020a */
[----:B-1----:R-:W-:Y:S06]  /*52b0*/  @!P5 BRA `(.L_x_98) ;  /* 0x000000380030d947 */ /* 0x002fec0003800000 */
.L_x_214:
[----:B------:R-:W-:Y:S01]  /*52c0*/  @!P4 IADD3 R2, P0, PT, R30, 0x580, RZ ;  /* 0x000005801e02c810 */ /* 0x000fe20007f1e0ff */
[----:B------:R-:W-:Y:S01]  /*52d0*/  UMOV UR18, 0x0 ;  /* 0x0000000000127882 */ /* 0x000fe20000000000 */
[----:B------:R-:W-:Y:S01]  /*52e0*/  UMOV UR19, 0x10000000 ;  /* 0x1000000000137882 */ /* 0x000fe20000000000 */
[----:B------:R-:W-:Y:S01]  /*52f0*/  VOTEU.ALL UP1, P4 ;  /* 0x0000000000ff7886 */ /* 0x000fe20002020000 */
[----:B------:R-:W-:Y:S01]  /*5300*/  @!P4 R2UR UR9, R2 ;  /* 0x000000000209c2ca */ /* 0x000fe200000e0000 */
[----:B-1----:R-:W-:Y:S01]  /*5310*/  @!P4 IMAD.X R0, RZ, RZ, R31, P0 ;  /* 0x000000ffff00c224 */ /* 0x002fe200000e061f */
[----:B------:R-:W-:Y:S01]  /*5320*/  UMOV UR12, UR36 ;  /* 0x00000024000c7c82 */ /* 0x000fe20008000000 */
[----:B------:R-:W-:Y:S01]  /*5330*/  @P3 R2UR UR36, R27 ;  /* 0x000000001b2432ca */ /* 0x000fe200000e0000 */
[----:B------:R-:W-:Y:S01]  /*5340*/  @!UP1 ULEA UR15, UR14, UR7, 0xc ;  /* 0x000000070e0f9291 */ /* 0x000fe2000f8e60ff */
[----:B------:R-:W-:Y:S01]  /*5350*/  ISETP.NE.AND P0, PT, R29, 0x2, PT ;  /* 0x000000021d00780c */ /* 0x000fe20003f05270 */
[----:B------:R-:W-:Y:S01]  /*5360*/  @!UP1 UIADD3 UR10, UPT, UPT, UR10, 0x20, URZ ;  /* 0x000000200a0a9890 */ /* 0x000fe2000fffe0ff */
[----:B------:R-:W-:Y:S01]  /*5370*/  @!P4 R2UR UR8, R0 ;  /* 0x000000000008c2ca */ /* 0x000fe200000e0000 */
[----:B------:R-:W-:Y:S01]  /*5380*/  IMAD.IADD R20, R10, 0x1, R58 ;  /* 0x000000010a147824 */ /* 0x000fe200078e023a */
[----:B------:R-:W-:Y:S01]  /*5390*/  SEL R0, RZ, 0x1, P0 ;  /* 0x00000001ff007807 */ /* 0x000fe20000000000 */
[----:B------:R-:W-:Y:S01]  /*53a0*/  IMAD.IADD R21, R11, 0x1, R59 ;  /* 0x000000010b157824 */ /* 0x000fe200078e023b */
[----:B------:R-:W-:Y:S02]  /*53b0*/  SEL R29, R29, RZ, P0 ;  /* 0x000000ff1d1d7207 */ /* 0x000fe40000000000 */
[----:B------:R-:W-:Y:S01]  /*53c0*/  IMAD.U32 R8, RZ, RZ, UR9 ;  /* 0x00000009ff087e24 */ /* 0x000fe2000f8e00ff */
[----:B------:R-:W-:Y:S01]  /*53d0*/  UIADD3 UR9, UPT, UPT, UR13, 0x1a0, URZ ;  /* 0x000001a00d097890 */ /* 0x000fe2000fffe0ff */
[----:B------:R-:W-:Y:S03]  /*53e0*/  LOP3.LUT R28, R28, R0, RZ, 0x3c, !PT ;  /* 0x000000001c1c7212 */ /* 0x000fe600078e3cff */
[----:B------:R-:W-:Y:S02]  /*53f0*/  @!P4 R2UR UR16, R8 ;  /* 0x000000000810c2ca */ /* 0x000fe400000e0000 */
[----:B------:R-:W-:Y:S01]  /*5400*/  IMAD.U32 R9, RZ, RZ, UR8 ;  /* 0x00000008ff097e24 */ /* 0x000fe2000f8e00ff */
[----:B------:R-:W-:Y:S01]  /*5410*/  @!UP1 UIADD3 UR8, UPT, UPT, UR15, 0x400, URZ ;  /* 0x000004000f089890 */ /* 0x000fe2000fffe0ff */
[----:B------:R-:W-:Y:S01]  /*5420*/  VOTEU.ALL UP1, P4 ;  /* 0x0000000000ff7886 */ /* 0x000fe20002020000 */
[----:B------:R-:W-:Y:S02]  /*5430*/  UPRMT UR15, UR37, 0x654, UR9 ;  /* 0x00000654250f7896 */ /* 0x000fe40008000009 */
[----:B------:R-:W-:Y:S11]  /*5440*/  @!P4 R2UR UR17, R9 ;  /* 0x000000000911c2ca */ /* 0x000ff600000e0000 */
[----:B------:R-:W-:Y:S02]  /*5450*/  @!UPT UIADD3 URZ, UPT, UPT, URZ, URZ, URZ ;  /* 0x000000fffffff290 */ /* 0x000fe4000fffe0ff */
[----:B------:R2:W-:Y:S01]  /*5460*/  @!UP1 UTMALDG.3D [UR8], [UR16], desc[UR18] ;  /* 0x00001208100095b4 */ /* 0x0005e20008011000 */
[----:B------:R2:W-:Y:S01]  /*5470*/  @!P4 SYNCS.ARRIVE.TRANS64.RED.A0TR RZ, [UR13+0x1a0], R25 ;  /* 0x0001a019ffffc9a7 */ /* 0x0005e2000830040d */
[----:B------:R-:W-:Y:S04]  /*5480*/  UIADD3 UR13, UPT, UPT, UR14, 0x1, URZ ;  /* 0x000000010e0d7890 */ /* 0x000fe8000fffe0ff */
[----:B------:R-:W-:Y:S04]  /*5490*/  UISETP.NE.AND UP1, UPT, UR13, 0x3, UPT ;  /* 0x000000030d00788c */ /* 0x000fe8000bf25270 */
[----:B------:R-:W-:Y:S02]  /*54a0*/  USEL UR14, URZ, 0x1, UP1 ;  /* 0x00000001ff0e7887 */ /* 0x000fe40008800000 */
[----:B------:R-:W-:Y:S02]  /*54b0*/  USEL UR13, UR13, URZ, UP1 ;  /* 0x000000ff0d0d7287 */ /* 0x000fe40008800000 */
[----:B------:R-:W-:Y:S02]  /*54c0*/  UPLOP3.LUT UP1, UPT, UPT, UPT, UPT, 0x80, 0x8 ;  /* 0x000000000008789c */ /* 0x000fe40003f2f070 */
[----:B------:R-:W-:Y:S01]  /*54d0*/  LOP3.LUT R32, R32, UR14, RZ, 0x3c, !PT ;  /* 0x0000000e20207c12 */ /* 0x000fe2000f8e3cff */
[----:B------:R-:W-:Y:S01]  /*54e0*/  SYNCS.ARRIVE.TRANS64.RED.A1T0 RZ, [UR15], RZ ;  /* 0x000000ffffff79a7 */ /* 0x000fe2000810040f */
[----:B------:R-:W-:Y:S07]  /*54f0*/  @P3 BRA `(.L_x_99) ;  /* 0xfffffff4001c3947 */ /* 0x000fee000383ffff */
[----:B------:R-:W-:Y:S01]  /*5500*/  UIADD3 UR7, UPT, UPT, UR7, 0x1b8, URZ ;  /* 0x000001b807077890 */ /* 0x000fe2000fffe0ff */
[----:B------:R-:W-:-:S03]  /*5510*/  SHF.L.U32 R2, R32, 0x1f, RZ ;  /* 0x0000001f20027819 */ /* 0x000fc600000006ff */
[----:B------:R-:W-:-:S09]  /*5520*/  ULEA UR4, UR13, UR7, 0x3 ;  /* 0x000000070d047291 */ /* 0x000fd2000f8e18ff */
[----:B------:R-:W1:Y:S02]  /*5530*/  SYNCS.PHASECHK.TRANS64.TRYWAIT P0, [UR4], R2 ;  /* 0x00000002ff0075a7 */ /* 0x000e640008001104 */
[----:B-1----:R-:W-:Y:S05]  /*5540*/  @!P0 BRA `(.L_x_100) ;  /* 0x0000003400a48947 */ /* 0x002fea0003800000 */
.L_x_216:
        /* <DEDUP_REMOVED lines=9> */
.L_x_218:
[----:B------:R-:W-:-:S04]  /*55e0*/  UIADD3 UR5, UPT, UPT, UR5, 0x1, URZ ;  /* 0x0000000105057890 */ /* 0x000fc8000fffe0ff */
[----:B------:R-:W-:-:S04]  /*55f0*/  UISETP.NE.AND UP0, UPT, UR5, 0x3, UPT ;  /* 0x000000030500788c */ /* 0x000fc8000bf05270 */
[----:B------:R-:W-:Y:S02]  /*5600*/  USEL UR4, URZ, 0x1, UP0 ;  /* 0x00000001ff047887 */ /* 0x000fe40008000000 */
[----:B------:R-:W-:-:S04]  /*5610*/  USEL UR5, UR5, URZ, UP0 ;  /* 0x000000ff05057287 */ /* 0x000fc80008000000 */
[----:B------:R-:W-:Y:S01]  /*5620*/  ULEA UR5, UR5, UR7, 0x3 ;  /* 0x0000000705057291 */ /* 0x000fe2000f8e18ff */
[----:B-1----:R-:W-:-:S04]  /*5630*/  LOP3.LUT R2, R32, UR4, RZ, 0x3c, !PT ;  /* 0x0000000420027c12 */ /* 0x002fc8000f8e3cff */
[----:B------:R-:W-:Y:S01]  /*5640*/  SHF.L.U32 R2, R2, 0x1f, RZ ;  /* 0x0000001f02027819 */ /* 0x000fe200000006ff */
[----:B------:R-:W-:-:S07]  /*5650*/  IMAD.U32 R0, RZ, RZ, UR5 ;  /* 0x00000005ff007e24 */ /* 0x000fce000f8e00ff */
.L_x_102:
[----:B-1----:R1:W3:Y:S02]  /*5660*/  SYNCS.PHASECHK.TRANS64.TRYWAIT P0, [R0+URZ], R2 ;  /* 0x00000002000075a7 */ /* 0x0022e400080011ff */
[----:B---3--:R-:W-:Y:S05]  /*5670*/  @!P0 NANOSLEEP.SYNCS 0x989680 ;  /* 0x009896800000895d */ /* 0x008fea0003900000 */
[----:B------:R-:W3:Y:S02]  /*5680*/  @!P0 SYNCS.PHASECHK.TRANS64 P0, [R0+URZ], R2 ;  /* 0x00000002000085a7 */ /* 0x000ee400080010ff */
[----:B--23--:R-:W-:Y:S05]  /*5690*/  @P0 EXIT ;  /* 0x000000000000094d */ /* 0x00cfea0003800000 */
[----:B------:R-:W-:Y:S05]  /*56a0*/  BRA `(.L_x_102) ;  /* 0xfffffffc00ec7947 */ /* 0x000fea000383ffff */
.L_x_90:
[----:B------:R-:W-:-:S06]  /*56b0*/  UISETP.GE.AND UP1, UPT, UR8, 0x4, UPT ;  /* 0x000000040800788c */ /* 0x000fcc000bf26270 */
[----:B------:R-:W-:-:S13]  /*56c0*/  PLOP3.LUT P0, PT, PT, PT, UP1, 0x80, 0x8 ;  /* 0x000000000008781c */ /* 0x000fda0003f0f018 */
[----:B------:R-:W-:Y:S05]  /*56d0*/  @!P0 EXIT ;  /* 0x000000000000894d */ /* 0x000fea0003800000 */
[----:B------:R-:W-:Y:S01]  /*56e0*/  BAR.SYNC.DEFER_BLOCKING 0x6, 0xa0 ;  /* 0x0182800000007b1d */ /* 0x000fe20000010000 */
[C---:B------:R-:W-:Y:S01]  /*56f0*/  IMAD.SHL.U32 R3, R70.reuse, 0x20, RZ ;  /* 0x0000002046037824 */ /* 0x040fe200078e00ff */
[----:B------:R-:W-:Y:S01]  /*5700*/  SHF.R.U32.HI R4, RZ, 0x1, R70 ;  /* 0x00000001ff047819 */ /* 0x000fe20000011646 */
[C---:B------:R-:W-:Y:S01]  /*5710*/  IMAD.SHL.U32 R64, R70.reuse, 0x10, RZ ;  /* 0x0000001046407824 */ /* 0x040fe200078e00ff */
[C---:B------:R-:W-:Y:S01]  /*5720*/  LOP3.LUT P0, RZ, R70.reuse, 0x4, RZ, 0xc0, !PT ;  /* 0x0000000446ff7812 */ /* 0x040fe2000780c0ff */
[----:B------:R-:W-:Y:S01]  /*5730*/  IMAD.U32 R32, R70, 0x10000, RZ ;  /* 0x0001000046207824 */ /* 0x000fe200078e00ff */
[----:B------:R-:W-:Y:S02]  /*5740*/  UMOV UR48, 0x400 ;  /* 0x0000040000307882 */ /* 0x000fe40000000000 */
[----:B------:R-:W1:Y:S01]  /*5750*/  LDC R63, c[0x0][0x370] ;  /* 0x0000dc00ff3f7b82 */ /* 0x000e620000000800 */
[----:B------:R-:W-:Y:S01]  /*5760*/  ULEA UR48, UR37, UR48, 0x18 ;  /* 0x0000003025307291 */ /* 0x000fe2000f8ec0ff */
[----:B------:R-:W-:Y:S01]  /*5770*/  LOP3.LUT R2, R3, 0xc0, RZ, 0xc0, !PT ;  /* 0x000000c003027812 */ /* 0x000fe200078ec0ff */
[----:B------:R-:W-:Y:S01]  /*5780*/  IMAD.MOV.U32 R69, RZ, RZ, 0x10 ;  /* 0x00000010ff457424 */ /* 0x000fe200078e00ff */
[----:B------:R-:W-:Y:S01]  /*5790*/  LOP3.LUT R64, R64, 0x600, RZ, 0xc0, !PT ;  /* 0x0000060040407812 */ /* 0x000fe200078ec0ff */
[----:B------:R-:W-:Y:S01]  /*57a0*/  IMAD.MOV.U32 R31, RZ, RZ, RZ ;  /* 0x000000ffff1f7224 */ /* 0x000fe200078e00ff */
[----:B------:R-:W-:Y:S01]  /*57b0*/  LOP3.LUT R4, R2, 0x8, R4, 0xf8, !PT ;  /* 0x0000000802047812 */ /* 0x000fe200078ef804 */
[----:B------:R-:W-:Y:S01]  /*57c0*/  IMAD.SHL.U32 R2, R70, 0x4, RZ ;  /* 0x0000000446027824 */ /* 0x000fe200078e00ff */
[----:B------:R-:W2:Y:S01]  /*57d0*/  LDC R28, c[0x0][0xb0c] ;  /* 0x0002c300ff1c7b82 */ /* 0x000ea20000000800 */
[--C-:B------:R-:W-:Y:S01]  /*57e0*/  LOP3.LUT R64, R64, 0x20, R3.reuse, 0xf8, !PT ;  /* 0x0000002040407812 */ /* 0x100fe200078ef803 */
[----:B------:R-:W-:Y:S01]  /*57f0*/  IMAD.MOV.U32 R68, RZ, RZ, RZ ;  /* 0x000000ffff447224 */ /* 0x000fe200078e00ff */
[----:B------:R-:W-:Y:S01]  /*5800*/  LOP3.LUT R32, R32, 0x600000, RZ, 0xc0, !PT ;  /* 0x0060000020207812 */ /* 0x000fe200078ec0ff */
[----:B------:R-:W-:Y:S01]  /*5810*/  IMAD.MOV.U32 R73, RZ, RZ, RZ ;  /* 0x000000ffff497224 */ /* 0x000fe200078e00ff */
[----:B------:R-:W-:Y:S01]  /*5820*/  LOP3.LUT R2, R4, 0x18, R2, 0x78, !PT ;  /* 0x0000001804027812 */ /* 0x000fe200078e7802 */
[----:B------:R-:W-:Y:S01]  /*5830*/  IMAD.MOV.U32 R67, RZ, RZ, RZ ;  /* 0x000000ffff437224 */ /* 0x000fe200078e00ff */
[----:B------:R-:W-:Y:S01]  /*5840*/  LOP3.LUT R64, R64, 0x100, R3, 0xf8, !PT ;  /* 0x0000010040407812 */ /* 0x000fe200078ef803 */
[----:B------:R-:W4:Y:S01]  /*5850*/  LDC R61, c[0x0][0xb20] ;  /* 0x0002c800ff3d7b82 */ /* 0x000f220000000800 */
[----:B------:R-:W3:Y:S01]  /*5860*/  LDS R0, [UR48+0x290] ;  /* 0x00029030ff007984 */ /* 0x000ee20008000800 */
[----:B------:R-:W-:Y:S01]  /*5870*/  LOP3.LUT R70, R70, 0x60, RZ, 0xc0, !PT ;  /* 0x0000006046467812 */ /* 0x000fe200078ec0ff */
[----:B------:R-:W1:Y:S01]  /*5880*/  LDCU.64 UR54, c[0x0][0x348] ;  /* 0x00006900ff3677ac */ /* 0x000e620008000a00 */
[----:B------:R-:W-:-:S02]  /*5890*/  LOP3.LUT R64, R64, R2, RZ, 0xfc, !PT ;  /* 0x0000000240407212 */ /* 0x000fc400078efcff */
[----:B------:R-:W-:Y:S01]  /*58a0*/  SEL R69, R69, 0xfffffff0, !P0 ;  /* 0xfffffff045457807 */ /* 0x000fe20004000000 */
[----:B------:R-:W1:Y:S01]  /*58b0*/  LDCU.64 UR38, c[0x0][0x888] ;  /* 0x00011100ff2677ac */ /* 0x000e620008000a00 */
[----:B------:R-:W1:Y:S01]  /*58c0*/  LDC R27, c[0x0][0xb30] ;  /* 0x0002cc00ff1b7b82 */ /* 0x000e620000000800 */
[----:B------:R-:W1:Y:S01]  /*58d0*/  LDCU.64 UR44, c[0x0][0x890] ;  /* 0x00011200ff2c77ac */ /* 0x000e620008000a00 */
[----:B------:R-:W-:-:S06]  /*58e0*/  UMOV UR51, 0x1 ;  /* 0x0000000100337882 */ /* 0x000fcc0000000000 */
[----:B------:R-:W1:Y:S01]  /*58f0*/  LDC.64 R56, c[0x0][0xb10] ;  /* 0x0002c400ff387b82 */ /* 0x000e620000000a00 */
[----:B------:R-:W-:Y:S01]  /*5900*/  UMOV UR56, URZ ;  /* 0x000000ff00387c82 */ /* 0x000fe20008000000 */
[----:B------:R-:W-:Y:S01]  /*5910*/  UIADD3 UR52, UPT, UPT, UR48, 0x400, URZ ;  /* 0x0000040030347890 */ /* 0x000fe2000fffe0ff */
[----:B------:R-:W-:Y:S01]  /*5920*/  UMOV UR50, URZ ;  /* 0x000000ff00327c82 */ /* 0x000fe20008000000 */
[----:B------:R-:W-:-:S04]  /*5930*/  UMOV UR49, URZ ;  /* 0x000000ff00317c82 */ /* 0x000fc80008000000 */
[----:B------:R-:W1:Y:S08]  /*5940*/  LDC.64 R24, c[0x0][0xb18] ;  /* 0x0002c600ff187b82 */ /* 0x000e700000000a00 */
[----:B------:R-:W1:Y:S08]  /*5950*/  LDC.64 R22, c[0x0][0xb28] ;  /* 0x0002ca00ff167b82 */ /* 0x000e700000000a00 */
[----:B------:R-:W1:Y:S01]  /*5960*/  LDC.64 R54, c[0x0][0x8b0] ;  /* 0x00022c00ff367b82 */ /* 0x000e620000000a00 */
[----:B---3--:R-:W-:-:S07]  /*5970*/  IMAD.IADD R32, R0, 0x1, R32 ;  /* 0x0000000100207824 */ /* 0x008fce00078e0220 */
[----:B------:R-:W3:Y:S08]  /*5980*/  LDC.64 R52, c[0x0][0x8a8] ;  /* 0x00022a00ff347b82 */ /* 0x000ef00000000a00 */
[----:B--2-4-:R-:W1:Y:S02]  /*5990*/  LDC R62, c[0x0][0x374] ;  /* 0x0000dd00ff3e7b82 */ /* 0x014e640000000800 */
.L_x_133:
[----:B------:R-:W-:Y:S02]  /*59a0*/  LEA R0, R73, UR48, 0x3 ;  /* 0x0000003049007c11 */ /* 0x000fe4000f8e18ff */
[----:B------:R-:W-:Y:S02]  /*59b0*/  SHF.L.U32 R2, R67, 0x1f, RZ ;  /* 0x0000001f43027819 */ /* 0x000fe400000006ff */
[----:B-1----:R-:W-:Y:S02]  /*59c0*/  LEA R16, R73, UR48, 0x4 ;  /* 0x0000003049107c11 */ /* 0x002fe4000f8e20ff */
[----:B------:R-:W2:Y:S02]  /*59d0*/  SYNCS.PHASECHK.TRANS64.TRYWAIT P0, [R0+URZ+0x1e0], R2 ;  /* 0x0001e002000075a7 */ /* 0x000ea400080011ff */
[----:B--2---:R-:W-:Y:S05]  /*59e0*/  @!P0 BRA `(.L_x_103) ;  /* 0x0000003000ac8947 */ /* 0x004fea0003800000 */
.L_x_219:
[----:B------:R-:W4:Y:S01]  /*59f0*/  LDC.64 R10, c[0x0][0xb10] ;  /* 0x0002c400ff0a7b82 */ /* 0x000f220000000a00 */
[----:B------:R-:W3:Y:S01]  /*5a00*/  LDS.128 R16, [R16+0x270] ;  /* 0x0002700010107984 */ /* 0x000ee20000000c00 */
[----:B-1----:R-:W-:Y:S01]  /*5a10*/  ISETP.NE.AND P1, PT, R27, 0x1, PT ;  /* 0x000000011b00780c */ /* 0x002fe20003f25270 */
[----:B--2---:R-:W-:Y:S01]  /*5a20*/  VIADD R0, R0, 0x1f0 ;  /* 0x000001f000007836 */ /* 0x004fe20000000000 */
[----:B------:R-:W-:Y:S04]  /*5a30*/  ISETP.GE.AND P0, PT, R26, 0x1, PT ;  /* 0x000000011a00780c */ /* 0x000fe80003f06270 */
[----:B------:R-:W1:Y:S01]  /*5a40*/  LDC.64 R8, c[0x0][0xb18] ;  /* 0x0002c600ff087b82 */ /* 0x000e620000000a00 */
[----:B------:R-:W-:Y:S01]  /*5a50*/  PRMT R0, RZ, 0x654, R0 ;  /* 0x00000654ff007816 */ /* 0x000fe20000000000 */
[----:B------:R-:W-:Y:S01]  /*5a60*/  @!PT LDS RZ, [RZ] ;  /* 0x00000000fffff984 */ /* 0x000fe20000000800 */
[----:B------:R-:W-:Y:S01]  /*5a70*/  @!PT LDS RZ, [RZ] ;  /* 0x00000000fffff984 */ /* 0x000fe20000000800 */
[----:B------:R-:W-:Y:S01]  /*5a80*/  @!PT LDS RZ, [RZ] ;  /* 0x00000000fffff984 */ /* 0x000fe20000000800 */
[----:B------:R-:W-:Y:S01]  /*5a90*/  @!PT LDS RZ, [RZ] ;  /* 0x00000000fffff984 */ /* 0x000fe20000000800 */
[----:B------:R2:W-:Y:S06]  /*5aa0*/  MEMBAR.ALL.CTA ;  /* 0x0000000000007992 */ /* 0x0005ec0000008000 */
[----:B--2---:R-:W2:Y:S01]  /*5ab0*/  FENCE.VIEW.ASYNC.S ;  /* 0x00000000000073c6 */ /* 0x004ea20000000000 */
[----:B------:R-:W1:Y:S08]  /*5ac0*/  @!P1 LDC R12, c[0x0][0xb20] ;  /* 0x0002c800ff0c9b82 */ /* 0x000e700000000800 */
[----:B------:R-:W1:Y:S01]  /*5ad0*/  @!P1 LDC R7, c[0x0][0xb0c] ;  /* 0x0002c300ff079b82 */ /* 0x000e620000000800 */
[----:B--2---:R2:W-:Y:S01]  /*5ae0*/  SYNCS.ARRIVE.TRANS64.RED.A1T0 RZ, [R0+URZ], RZ ;  /* 0x000000ff00ff79a7 */ /* 0x0045e200081004ff */
[----:B---3--:R-:W-:Y:S04]  /*5af0*/  LOP3.LUT P4, RZ, R18, 0x1, RZ, 0xc0, !PT ;  /* 0x0000000112ff7812 */ /* 0x008fe8000788c0ff */
[----:B------:R-:W-:Y:S09]  /*5b00*/  P2R R71, PR, RZ, 0x10 ;  /* 0x00000010ff477803 */ /* 0x000ff20000000000 */
[----:B------:R-:W-:Y:S02]  /*5b10*/  @P4 MOV R30, R16 ;  /* 0x00000010001e4202 */ /* 0x000fe40000000f00 */
[----:B------:R-:W-:Y:S01]  /*5b20*/  @P4 LOP3.LUT R29, R17, 0xffff, RZ, 0xc0, !PT ;  /* 0x0000ffff111d4812 */ /* 0x000fe200078ec0ff */
[----:B--2-4-:R-:W-:Y:S06]  /*5b30*/  @!P0 BRA `(.L_x_104) ;  /* 0x0000000000a48947 */ /* 0x014fec0003800000 */
[----:B------:R-:W-:Y:S01]  /*5b40*/  IMAD.HI.U32 R0, R62, R25, RZ ;  /* 0x000000193e007227 */ /* 0x000fe200078e00ff */
[----:B------:R-:W-:Y:S02]  /*5b50*/  ISETP.NE.AND P0, PT, R24, 0x1, PT ;  /* 0x000000011800780c */ /* 0x000fe40003f05270 */
[----:B------:R-:W-:Y:S01]  /*5b60*/  ISETP.NE.AND P2, PT, R26, 0x1, PT ;  /* 0x000000011a00780c */ /* 0x000fe20003f45270 */
[----:B------:R-:W-:Y:S01]  /*5b70*/  IMAD.HI.U32 R4, R63, R56, RZ ;  /* 0x000000383f047227 */ /* 0x000fe200078e00ff */
[----:B------:R-:W-:Y:S02]  /*5b80*/  SHF.R.U32.HI R0, RZ, R61, R0 ;  /* 0x0000003dff007219 */ /* 0x000fe40000011600 */
[----:B------:R-:W-:Y:S01]  /*5b90*/  ISETP.NE.AND P3, PT, R28, 0x1, PT ;  /* 0x000000011c00780c */ /* 0x000fe20003f65270 */
[----:B------:R-:W-:Y:S01]  /*5ba0*/  IMAD.HI.U32 R6, R29, R25, RZ ;  /* 0x000000191d067227 */ /* 0x000fe200078e00ff */
[-C--:B------:R-:W-:Y:S02]  /*5bb0*/  SHF.R.U32.HI R4, RZ, R57.reuse, R4 ;  /* 0x00000039ff047219 */ /* 0x080fe40000011604 */
[----:B------:R-:W-:Y:S01]  /*5bc0*/  SEL R0, R62, R0, !P0 ;  /* 0x000000003e007207 */ /* 0x000fe20004000000 */
[----:B------:R-:W-:Y:S01]  /*5bd0*/  IMAD.HI.U32 R5, R30, R56, RZ ;  /* 0x000000381e057227 */ /* 0x000fe200078e00ff */
[----:B------:R-:W-:Y:S03]  /*5be0*/  SEL R4, R63, R4, !P3 ;  /* 0x000000043f047207 */ /* 0x000fe60005800000 */
[-C--:B------:R-:W-:Y:S01]  /*5bf0*/  IMAD.HI.U32 R3, R0, R22.reuse, RZ ;  /* 0x0000001600037227 */ /* 0x080fe200078e00ff */
[----:B------:R-:W-:Y:S03]  /*5c00*/  SHF.R.U32.HI R5, RZ, R57, R5 ;  /* 0x00000039ff057219 */ /* 0x000fe60000011605 */
[----:B------:R-:W-:Y:S01]  /*5c10*/  IMAD.HI.U32 R2, R4, R22, RZ ;  /* 0x0000001604027227 */ /* 0x000fe200078e00ff */
[----:B------:R-:W-:Y:S02]  /*5c20*/  @P2 SHF.R.U32.HI R0, RZ, R23, R3 ;  /* 0x00000017ff002219 */ /* 0x000fe40000011603 */
[----:B------:R-:W-:Y:S02]  /*5c30*/  SHF.R.U32.HI R3, RZ, R61, R6 ;  /* 0x0000003dff037219 */ /* 0x000fe40000011606 */
[----:B------:R-:W-:Y:S01]  /*5c40*/  @P2 SHF.R.U32.HI R4, RZ, R23, R2 ;  /* 0x00000017ff042219 */ /* 0x000fe20000011602 */
[----:B------:R-:W-:Y:S01]  /*5c50*/  IMAD R0, R26, R0, RZ ;  /* 0x000000001a007224 */ /* 0x000fe200078e02ff */
[----:B------:R-:W-:Y:S02]  /*5c60*/  SEL R3, R29, R3, !P0 ;  /* 0x000000031d037207 */ /* 0x000fe40004000000 */
[----:B------:R-:W-:Y:S01]  /*5c70*/  SEL R2, R30, R5, !P3 ;  /* 0x000000051e027207 */ /* 0x000fe20005800000 */
[----:B------:R-:W-:Y:S01]  /*5c80*/  IMAD R5, R26, R4, RZ ;  /* 0x000000041a057224 */ /* 0x000fe200078e02ff */
[C---:B------:R-:W-:Y:S01]  /*5c90*/  ISETP.GE.AND P0, PT, R3.reuse, R0, PT ;  /* 0x000000000300720c */ /* 0x040fe20003f06270 */
[C---:B------:R-:W-:Y:S03]  /*5ca0*/  IMAD.HI.U32 R0, R3.reuse, R22, RZ ;  /* 0x0000001603007227 */ /* 0x040fe600078e00ff */
[C---:B------:R-:W-:Y:S02]  /*5cb0*/  ISETP.GE.OR P0, PT, R2.reuse, R5, P0 ;  /* 0x000000050200720c */ /* 0x040fe40000706670 */
[----:B------:R-:W-:Y:S04]  /*5cc0*/  SHF.R.U32.HI R0, RZ, R23, R0 ;  /* 0x00000017ff007219 */ /* 0x000fe80000011600 */
[C---:B------:R-:W-:Y:S05]  /*5cd0*/  SEL R6, R3.reuse, R0, !P2 ;  /* 0x0000000003067207 */ /* 0x040fea0005000000 */
        /* <DEDUP_REMOVED lines=14> */
[----:B------:R-:W-:Y:S07]  /*5dc0*/  IMAD R29, R3, R24, R29 ;  /* 0x00000018031d7224 */ /* 0x000fee00078e021d */
.L_x_104:
[----:B-1----:R-:W-:Y:S01]  /*5dd0*/  @!P1 ISETP.NE.AND P0, PT, R8, 0x1, PT ;  /* 0x000000010800980c */ /* 0x002fe20003f05270 */
[----:B------:R-:W-:Y:S01]  /*5de0*/  @!P1 IMAD.HI.U32 R0, R30, R10, RZ ;  /* 0x0000000a1e009227 */ /* 0x000fe200078e00ff */
[----:B------:R-:W-:Y:S01]  /*5df0*/  @!P1 ISETP.NE.AND P2, PT, R7, 0x1, PT ;  /* 0x000000010700980c */ /* 0x000fe20003f45270 */
[----:B------:R-:W-:Y:S01]  /*5e00*/  ULOP3.LUT UP0, URZ, UR52, 0x1b0, URZ, 0xc0, !UPT ;  /* 0x000001b034ff7892 */ /* 0x000fe2000f80c0ff */
[----:B------:R-:W-:Y:S01]  /*5e10*/  R2UR UR42, R21 ;  /* 0x00000000152a72ca */ /* 0x000fe200000e0000 */
[----:B------:R-:W-:Y:S01]  /*5e20*/  @!P1 IMAD.HI.U32 R2, R29, R9, RZ ;  /* 0x000000091d029227 */ /* 0x000fe200078e00ff */
[----:B------:R-:W-:Y:S02]  /*5e30*/  @!P1 SHF.R.U32.HI R0, RZ, R11, R0 ;  /* 0x0000000bff009219 */ /* 0x000fe40000011600 */
[----:B------:R-:W-:Y:S01]  /*5e40*/  R2UR UR41, R20 ;  /* 0x00000000142972ca */ /* 0x000fe200000e0000 */
[----:B------:R-:W-:Y:S01]  /*5e50*/  VIADD R73, R73, 0x1 ;  /* 0x0000000149497836 */ /* 0x000fe20000000000 */
[----:B------:R-:W-:Y:S02]  /*5e60*/  @!P1 SHF.R.U32.HI R2, RZ, R12, R2 ;  /* 0x0000000cff029219 */ /* 0x000fe40000011602 */
[----:B------:R-:W-:Y:S02]  /*5e70*/  @!P1 SEL R3, R30, R0, !P2 ;  /* 0x000000001e039207 */ /* 0x000fe40005000000 */
[----:B------:R-:W-:Y:S02]  /*5e80*/  @!P1 SEL R2, R29, R2, !P0 ;  /* 0x000000021d029207 */ /* 0x000fe40004000000 */
[----:B------:R-:W-:Y:S01]  /*5e90*/  @P4 SHF.R.U32.HI R66, RZ, 0x10, R17 ;  /* 0x00000010ff424819 */ /* 0x000fe20000011611 */
[----:B------:R-:W-:Y:S02]  /*5ea0*/  USHF.L.U32 UR42, UR42, 0x6, URZ ;  /* 0x000000062a2a7899 */ /* 0x000fe400080006ff */
[----:B------:R-:W-:Y:S02]  /*5eb0*/  @!P1 IMAD.IADD R0, R2, 0x1, -R3 ;  /* 0x0000000102009824 */ /* 0x000fe400078e0a03 */
[----:B------:R-:W-:Y:S01]  /*5ec0*/  @!P1 IMAD.IADD R2, R3, 0x1, -R2 ;  /* 0x0000000103029824 */ /* 0x000fe200078e0a02 */
[----:B------:R-:W-:Y:S01]  /*5ed0*/  USHF.L.U32 UR41, UR41, 0x6, URZ ;  /* 0x0000000629297899 */ /* 0x000fe200080006ff */
[----:B------:R-:W-:Y:S02]  /*5ee0*/  @!P1 IMAD R30, R0, R7, R30 ;  /* 0x00000007001e9224 */ /* 0x000fe400078e021e */
[----:B------:R-:W-:Y:S01]  /*5ef0*/  @!P1 IMAD R29, R2, R8, R29 ;  /* 0x00000008021d9224 */ /* 0x000fe200078e021d */
[----:B------:R-:W-:Y:S08]  /*5f00*/  BRA.U !UP0, `(.L_x_105) ;  /* 0x00000001087c7547 */ /* 0x000ff0000b800000 */
[----:B------:R-:W1:Y:S01]  /*5f10*/  LDCU.64 UR8, c[0x4][0x80] ;  /* 0x01001000ff0877ac */ /* 0x000e620008000a00 */
[----:B------:R-:W-:Y:S01]  /*5f20*/  MOV R2, 0x0 ;  /* 0x0000000000027802 */ /* 0x000fe20000000f00 */
[----:B------:R-:W-:Y:S02]  /*5f30*/  HFMA2 R12, -RZ, RZ, 0, 5.9604644775390625e-08 ;  /* 0x00000001ff0c7431 */ /* 0x000fe400000001ff */
[----:B------:R-:W-:Y:S01]  /*5f40*/  IMAD.MOV.U32 R8, RZ, RZ, 0x70 ;  /* 0x00000070ff087424 */ /* 0x000fe200078e00ff */
[----:B------:R2:W3:Y:S01]  /*5f50*/  LDC.64 R14, c[0x4][R2] ;  /* 0x01000000020e7b82 */ /* 0x0004e20000000a00 */
[----:B------:R-:W4:Y:S01]  /*5f60*/  LDCU.64 UR6, c[0x4][0x88] ;  /* 0x01001100ff0677ac */ /* 0x000f220008000a00 */
[----:B------:R-:W-:Y:S01]  /*5f70*/  IMAD.MOV.U32 R13, RZ, RZ, RZ ;  /* 0x000000ffff0d7224 */ /* 0x000fe200078e00ff */
[----:B------:R-:W2:Y:S01]  /*5f80*/  LDCU.64 UR4, c[0x4][0x8] ;  /* 0x01000100ff0477ac */ /* 0x000ea20008000a00 */
[----:B-1----:R-:W-:Y:S01]  /*5f90*/  MOV R5, UR9 ;  /* 0x0000000900057c02 */ /* 0x002fe20008000f00 */
[----:B------:R-:W-:Y:S01]  /*5fa0*/  IMAD.U32 R4, RZ, RZ, UR8 ;  /* 0x00000008ff047e24 */ /* 0x000fe2000f8e00ff */
[----:B----4-:R-:W-:Y:S01]  /*5fb0*/  MOV R7, UR7 ;  /* 0x0000000700077c02 */ /* 0x010fe20008000f00 */
[----:B------:R-:W-:Y:S01]  /*5fc0*/  IMAD.U32 R6, RZ, RZ, UR6 ;  /* 0x00000006ff067e24 */ /* 0x000fe2000f8e00ff */
[----:B--2---:R-:W-:Y:S01]  /*5fd0*/  MOV R11, UR5 ;  /* 0x00000005000b7c02 */ /* 0x004fe20008000f00 */
[----:B------:R-:W-:Y:S02]  /*5fe0*/  IMAD.U32 R10, RZ, RZ, UR4 ;  /* 0x00000004ff0a7e24 */ /* 0x000fe4000f8e00ff */
[----:B------:R-:W-:Y:S07]  /*5ff0*/  LEPC R20, `(.L_x_106) ;  /* 0x000000001014794e */ /* 0x000fee0000000000 */
[----:B---3-5:R-:W-:Y:S05]  /*6000*/  CALL.ABS.NOINC R14 ;  /* 0x000000000e007343 */ /* 0x028fea0003c00000 */
.L_x_106:
[----:B------:R-:W1:Y:S01]  /*6010*/  LDCU.64 UR8, c[0x4][0x80] ;  /* 0x01001000ff0877ac */ /* 0x000e620008000a00 */
[----:B------:R-:W2:Y:S01]  /*6020*/  LDC.64 R2, c[0x4][R2] ;  /* 0x0100000002027b82 */ /* 0x000ea20000000a00 */
[----:B------:R-:W-:Y:S02]  /*6030*/  HFMA2 R12, -RZ, RZ, 0, 5.9604644775390625e-08 ;  /* 0x00000001ff0c7431 */ /* 0x000fe400000001ff */
[----:B------:R-:W-:Y:S02]  /*6040*/  IMAD.MOV.U32 R8, RZ, RZ, 0x70 ;  /* 0x00000070ff087424 */ /* 0x000fe400078e00ff */
[----:B------:R-:W-:Y:S01]  /*6050*/  IMAD.MOV.U32 R13, RZ, RZ, RZ ;  /* 0x000000ffff0d7224 */ /* 0x000fe200078e00ff */
[----:B------:R-:W3:Y:S01]  /*6060*/  LDCU.64 UR6, c[0x4][0x88] ;  /* 0x01001100ff0677ac */ /* 0x000ee20008000a00 */
[----:B------:R-:W4:Y:S01]  /*6070*/  LDCU.64 UR4, c[0x4][0x8] ;  /* 0x01000100ff0477ac */ /* 0x000f220008000a00 */
[----:B-1----:R-:W-:Y:S02]  /*6080*/  MOV R4, UR8 ;  /* 0x0000000800047c02 */ /* 0x002fe40008000f00 */
[----:B------:R-:W-:Y:S02]  /*6090*/  MOV R5, UR9 ;  /* 0x0000000900057c02 */ /* 0x000fe40008000f00 */
[----:B---3--:R-:W-:Y:S01]  /*60a0*/  MOV R7, UR7 ;  /* 0x0000000700077c02 */ /* 0x008fe20008000f00 */
[----:B------:R-:W-:Y:S01]  /*60b0*/  IMAD.U32 R6, RZ, RZ, UR6 ;  /* 0x00000006ff067e24 */ /* 0x000fe2000f8e00ff */
[----:B----4-:R-:W-:Y:S01]  /*60c0*/  MOV R11, UR5 ;  /* 0x00000005000b7c02 */ /* 0x010fe20008000f00 */
[----:B------:R-:W-:Y:S02]  /*60d0*/  IMAD.U32 R10, RZ, RZ, UR4 ;  /* 0x00000004ff0a7e24 */ /* 0x000fe4000f8e00ff */
[----:B------:R-:W-:Y:S07]  /*60e0*/  LEPC R20, `(.L_x_105) ;  /* 0x000000001014794e */ /* 0x000fee0000000000 */
[----:B--2---:R-:W-:Y:S05]  /*60f0*/  CALL.ABS.NOINC R2 ;  /* 0x0000000002007343 */ /* 0x004fea0003c00000 */
.L_x_105:
[----:B------:R-:W-:Y:S01]  /*6100*/  ISETP.NE.U32.AND P4, PT, R54, RZ, PT ;  /* 0x000000ff3600720c */ /* 0x000fe20003f85070 */
[----:B------:R-:W-:Y:S01]  /*6110*/  UISETP.NE.AND UP2, UPT, UR53, URZ, UPT ;  /* 0x000000ff3500728c */ /* 0x000fe2000bf45270 */
[----:B------:R-:W-:Y:S01]  /*6120*/  ISETP.NE.U32.AND P2, PT, RZ, UR38, PT ;  /* 0x00000026ff007c0c */ /* 0x000fe2000bf45070 */
[----:B------:R-:W-:Y:S01]  /*6130*/  UISETP.NE.U32.AND UP1, UPT, UR44, URZ, UPT ;  /* 0x000000ff2c00728c */ /* 0x000fe2000bf25070 */
[----:B------:R-:W-:Y:S01]  /*6140*/  ISETP.NE.AND.EX P4, PT, R55, RZ, PT, P4 ;  /* 0x000000ff3700720c */ /* 0x000fe20003f85340 */
[----:B------:R-:W-:Y:S01]  /*6150*/  UPLOP3.LUT UP0, UPT, UPT, UPT, UPT, 0x40, 0x4 ;  /* 0x000000000004789c */ /* 0x000fe20003f0e870 */
[----:B------:R-:W-:Y:S01]  /*6160*/  ISETP.NE.AND.EX P2, PT, RZ, UR39, PT, P2 ;  /* 0x00000027ff007c0c */ /* 0x000fe2000bf45320 */
[----:B------:R-:W-:Y:S01]  /*6170*/  UISETP.NE.AND.EX UP1, UPT, UR45, URZ, UPT, UP1 ;  /* 0x000000ff2d00728c */ /* 0x000fe2000bf25310 */
[----:B------:R-:W-:Y:S04]  /*6180*/  PLOP3.LUT P1, PT, PT, PT, UP2, 0x80, 0x8 ;  /* 0x000000000008781c */ /* 0x000fe80003f2f028 */
[----:B------:R-:W-:Y:S06]  /*6190*/  @UP2 UPLOP3.LUT UP0, UPT, UPT, UPT, UP1, 0x80, 0x8 ;  /* 0x000000000008289c */ /* 0x000fec0003f0f010 */
[----:B------:R-:W-:Y:S01]  /*61a0*/  PLOP3.LUT P0, PT, PT, PT, UP0, 0x80, 0x8 ;  /* 0x000000000008781c */ /* 0x000fe20003f0f008 */
[----:B------:R-:W-:Y:S01]  /*61b0*/  @!UPT UIADD3 URZ, UPT, UPT, URZ, URZ, URZ ;  /* 0x000000fffffff290 */ /* 0x000fe2000fffe0ff */
[----:B------:R-:W-:Y:S11]  /*61c0*/  BRA.U !UP1, `(.L_x_107) ;  /* 0x0000000109387547 */ /* 0x000ff6000b800000 */
[----:B------:R-:W-:Y:S01]  /*61d0*/  UISETP.NE.U32.AND UP0, UPT, UR38, URZ, UPT ;  /* 0x000000ff2600728c */ /* 0x000fe2000bf05070 */
[----:B------:R-:W-:Y:S02]  /*61e0*/  HFMA2 R0, -RZ, RZ, 0, 5.9604644775390625e-08 ;  /* 0x00000001ff007431 */ /* 0x000fe400000001ff */
[----:B------:R-:W-:Y:S01]  /*61f0*/  IMAD.MOV.U32 R60, RZ, RZ, 0x1 ;  /* 0x00000001ff3c7424 */ /* 0x000fe200078e00ff */
[----:B------:R-:W-:Y:S06]  /*6200*/  UISETP.NE.AND.EX UP0, UPT, UR39, URZ, UPT, UP0 ;  /* 0x000000ff2700728c */ /* 0x000fec000bf05300 */
[----:B------:R-:W-:Y:S05]  /*6210*/  PLOP3.LUT P3, PT, PT, PT, UP0, 0x80, 0x8 ;  /* 0x000000000008781c */ /* 0x000fea0003f6f008 */
[----:B------:R-:W1:Y:S01]  /*6220*/  @UP0 LDCU.64 UR6, c[0x0][0x888] ;  /* 0x00011100ff0607ac */ /* 0x000e620008000a00 */
[----:B------:R-:W-:Y:S07]  /*6230*/  @UP0 UIMAD UR4, UR36, UR44, URZ ;  /* 0x0000002c240402a4 */ /* 0x000fee000f8e02ff */
[----:B------:R-:W-:Y:S01]  /*6240*/  @!P3 PRMT R60, R0, 0x7610, R60 ;  /* 0x00007610003cb816 */ /* 0x000fe2000000003c */
[----:B-1----:R-:W-:Y:S03]  /*6250*/  @UP0 UIMAD.WIDE UR6, UR4, 0x4, UR6 ;  /* 0x00000004040608a5 */ /* 0x002fe6000f8e0206 */
[----:B------:R-:W1:Y:S03]  /*6260*/  @!UP0 LDCU UR4, c[0x0][0x880] ;  /* 0x00011000ff0487ac */ /* 0x000e660008000800 */
[----:B------:R-:W-:Y:S01]  /*6270*/  IMAD.U32 R2, RZ, RZ, UR6 ;  /* 0x00000006ff027e24 */ /* 0x000fe2000f8e00ff */
[----:B------:R-:W-:Y:S05]  /*6280*/  MOV R3, UR7 ;  /* 0x0000000700037c02 */ /* 0x000fea0008000f00 */
[----:B-----5:R2:W5:Y:S02]  /*6290*/  @P3 LDG.E R35, desc[UR46][R2.64] ;  /* 0x0000002e02233981 */ /* 0x020564000c1e1900 */
[----:B-12---:R-:W-:Y:S02]  /*62a0*/  @!P3 IMAD.U32 R35, RZ, RZ, UR4 ;  /* 0x00000004ff23be24 */ /* 0x006fe4000f8e00ff */
.L_x_107:
[----:B------:R-:W-:Y:S05]  /*62b0*/  @!P4 BRA `(.L_x_108) ;  /* 0x000000000020c947 */ /* 0x000fea0003800000 */
[----:B------:R-:W-:Y:S04]  /*62c0*/  ISETP.NE.U32.AND P3, PT, R52, RZ, PT ;  /* 0x000000ff3400720c */ /* 0x000fe80003f65070 */
[----:B------:R-:W-:Y:S11]  /*62d0*/  ISETP.NE.AND.EX P3, PT, R53, RZ, PT, P3 ;  /* 0x000000ff3500720c */ /* 0x000ff60003f65330 */
[----:B------:R-:W-:Y:S02]  /*62e0*/  @!UPT UIADD3 URZ, UPT, UPT, URZ, URZ, URZ ;  /* 0x000000fffffff290 */ /* 0x000fe4000fffe0ff */
[----:B------:R-:W1:Y:S01]  /*62f0*/  @P3 LDC.64 R2, c[0x0][0x8a8] ;  /* 0x00022a00ff023b82 */ /* 0x000e620000000a00 */
[----:B------:R-:W-:Y:S04]  /*6300*/  @P3 IMAD R0, R54, UR36, RZ ;  /* 0x0000002436003c24 */ /* 0x000fe8000f8e02ff */
[----:B-1----:R-:W-:Y:S05]  /*6310*/  @P3 IMAD.WIDE R2, R0, 0x4, R2 ;  /* 0x0000000400023825 */ /* 0x002fea00078e0202 */
[----:B-----5:R1:W5:Y:S02]  /*6320*/  @P3 LDG.E R33, desc[UR46][R2.64] ;  /* 0x0000002e02213981 */ /* 0x020364000c1e1900 */
[----:B-1----:R-:W2:Y:S02]  /*6330*/  @!P3 LDC R33, c[0x0][0x8a0] ;  /* 0x00022800ff21bb82 */ /* 0x002ea40000000800 */
.L_x_108:
[----:B-----5:R-:W-:Y:S01]  /*6340*/  FSETP.NEU.AND P3, PT, R35, RZ, PT ;  /* 0x000000ff2300720b */ /* 0x020fe20003f6d000 */
[----:B------:R-:W-:Y:S01]  /*6350*/  IMAD.U32 R2, RZ, RZ, UR56 ;  /* 0x00000038ff027e24 */ /* 0x000fe2000f8e00ff */
[----:B------:R-:W-:Y:S01]  /*6360*/  SEL R5, RZ, 0xffffffff, P2 ;  /* 0xffffffffff057807 */ /* 0x000fe20001000000 */
[----:B------:R-:W-:Y:S01]  /*6370*/  ULOP3.LUT UR4, UR51, 0x1, URZ, 0x3c, !UPT ;  /* 0x0000000133047892 */ /* 0x000fe2000f8e3cff */
[----:B------:R-:W-:Y:S01]  /*6380*/  @P1 LOP3.LUT P2, RZ, R60, 0xff, RZ, 0xc0, !PT ;  /* 0x000000ff3cff1812 */ /* 0x000fe2000784c0ff */
[----:B------:R-:W-:Y:S01]  /*6390*/  BSSY B1, `(.L_x_109) ;  /* 0x000003d000017945 */ /* 0x000fe20003800000 */
[----:B------:R-:W-:Y:S01]  /*63a0*/  @P1 SEL R0, RZ, 0xffffffff, P3 ;  /* 0xffffffffff001807 */ /* 0x000fe20001800000 */
[----:B------:R-:W-:Y:S01]  /*63b0*/  IMAD.MOV.U32 R47, RZ, RZ, 0x1 ;  /* 0x00000001ff2f7424 */ /* 0x000fe200078e00ff */
[----:B------:R-:W-:Y:S01]  /*63c0*/  LEA R2, R2, UR48, 0x3 ;  /* 0x0000003002027c11 */ /* 0x000fe2000f8e18ff */
[----:B------:R-:W-:Y:S01]  /*63d0*/  IMAD.U32 R45, RZ, RZ, UR4 ;  /* 0x00000004ff2d7e24 */ /* 0x000fe2000f8e00ff */
[----:B------:R-:W-:Y:S01]  /*63e0*/  @P0 SEL R0, R5, R0, !P2 ;  /* 0x0000000005000207 */ /* 0x000fe20005000000 */
[----:B------:R-:W-:Y:S01]  /*63f0*/  IMAD.U32 R46, RZ, RZ, UR56 ;  /* 0x00000038ff2e7e24 */ /* 0x000fe2000f8e00ff */
[C---:B------:R-:W-:Y:S02]  /*6400*/  LEA R44, R31.reuse, UR48, 0x3 ;  /* 0x000000301f2c7c11 */ /* 0x040fe4000f8e18ff */
[----:B------:R-:W-:Y:S02]  /*6410*/  CS2R R50, SRZ ;  /* 0x0000000000327805 */ /* 0x000fe4000001ff00 */
[----:B------:R-:W-:Y:S02]  /*6420*/  @P1 LOP3.LUT R0, R0, 0x1, RZ, 0xc0, !PT ;  /* 0x0000000100001812 */ /* 0x000fe400078ec0ff */
[----:B------:R-:W-:Y:S02]  /*6430*/  CS2R R48, SRZ ;  /* 0x0000000000307805 */ /* 0x000fe4000001ff00 */
[----:B------:R-:W-:Y:S02]  /*6440*/  SHF.L.U32 R3, R68, 0x1f, RZ ;  /* 0x0000001f44037819 */ /* 0x000fe400000006ff */
[----:B------:R-:W-:Y:S02]  /*6450*/  CS2R R42, SRZ ;  /* 0x00000000002a7805 */ /* 0x000fe4000001ff00 */
[----:B------:R-:W-:Y:S02]  /*6460*/  ISETP.NE.U32.OR P5, PT, R0, 0x1, !P1 ;  /* 0x000000010000780c */ /* 0x000fe40004fa5470 */
[----:B------:R-:W-:Y:S02]  /*6470*/  CS2R R40, SRZ ;  /* 0x0000000000287805 */ /* 0x000fe4000001ff00 */
[----:B------:R-:W-:Y:S02]  /*6480*/  PLOP3.LUT P2, PT, PT, PT, UP1, 0x80, 0x8 ;  /* 0x000000000008781c */ /* 0x000fe40003f4f018 */
[----:B------:R-:W-:Y:S02]  /*6490*/  LEA.HI R34, R31, R31, RZ, 0x1 ;  /* 0x0000001f1f227211 */ /* 0x000fe400078f08ff */
[----:B------:R-:W-:Y:S02]  /*64a0*/  LOP3.LUT P4, R72, R60, 0xff, RZ, 0xc0, !PT ;  /* 0x000000ff3c487812 */ /* 0x000fe4000788c0ff */
[----:B------:R-:W-:Y:S02]  /*64b0*/  SEL R4, RZ, 0xffffffff, P3 ;  /* 0xffffffffff047807 */ /* 0x000fe40001800000 */
[----:B------:R-:W-:Y:S02]  /*64c0*/  P2R R74, PR, RZ, 0x20 ;  /* 0x00000020ff4a7803 */ /* 0x000fe40000000000 */
[----:B------:R-:W-:Y:S03]  /*64d0*/  @P5 SHF.L.U32 R0, R45, 0x1f, RZ ;  /* 0x0000001f2d005819 */ /* 0x000fe600000006ff */
[----:B------:R-:W-:Y:S01]  /*64e0*/  @P2 SEL R4, R5, R4, !P4 ;  /* 0x0000000405042207 */ /* 0x000fe20006000000 */
[----:B------:R1:W3:Y:S03]  /*64f0*/  @P5 SYNCS.PHASECHK.TRANS64.TRYWAIT P1, [R2+URZ+0x1a0], R0 ;  /* 0x0001a000020055a7 */ /* 0x0002e600080211ff */
[----:B------:R-:W-:Y:S04]  /*6500*/  LOP3.LUT R4, R4, 0x1, RZ, 0xc0, !PT ;  /* 0x0000000104047812 */ /* 0x000fe800078ec0ff */
[----:B------:R-:W-:Y:S04]  /*6510*/  ISETP.NE.U32.AND P2, PT, R4, 0x1, PT ;  /* 0x000000010400780c */ /* 0x000fe80003f45070 */
[----:B------:R-:W-:Y:S01]  /*6520*/  P2R R76, PR, RZ, 0x4 ;  /* 0x00000004ff4c7803 */ /* 0x000fe20000000000 */
[----:B------:R4:W2:Y:S01]  /*6530*/  SYNCS.PHASECHK.TRANS64.TRYWAIT P0, [R44+URZ+0x200], R3 ;  /* 0x000200032c0075a7 */ /* 0x0008a200080011ff */
[C---:B-1----:R-:W-:Y:S01]  /*6540*/  IMAD.SHL.U32 R0, R34.reuse, 0x20, RZ ;  /* 0x0000002022007824 */ /* 0x042fe200078e00ff */
[----:B------:R-:W-:Y:S04]  /*6550*/  LOP3.LUT R34, R34, 0xffe, RZ, 0xc0, !PT ;  /* 0x00000ffe22227812 */ /* 0x000fe800078ec0ff */
[----:B------:R-:W-:Y:S01]  /*6560*/  LOP3.LUT R0, R0, 0xffffffc0, RZ, 0xc0, !PT ;  /* 0xffffffc000007812 */ /* 0x000fe200078ec0ff */
[----:B------:R-:W-:Y:S04]  /*6570*/  IMAD.IADD R34, R31, 0x1, -R34 ;  /* 0x000000011f227824 */ /* 0x000fe800078e0a22 */
[----:B------:R-:W-:Y:S04]  /*6580*/  IMAD.IADD R0, R32, 0x1, R0 ;  /* 0x0000000120007824 */ /* 0x000fe800078e0200 */
[----:B------:R-:W-:Y:S01]  /*6590*/  IMAD R34, R34, 0x100000, R0 ;  /* 0x0010000022227824 */ /* 0x000fe200078e0200 */
[----:B---3--:R-:W-:Y:S01]  /*65a0*/  @P5 SEL R47, RZ, 0x1, !P1 ;  /* 0x00000001ff2f5807 */ /* 0x008fe20004800000 */
[----:B----4-:R-:W-:Y:S06]  /*65b0*/  @!P5 BRA `(.L_x_110) ;  /* 0x000000000068d947 */ /* 0x010fec0003800000 */
[----:B------:R-:W-:Y:S01]  /*65c0*/  HFMA2 R43, -RZ, RZ, 0, 0 ;  /* 0x00000000ff2b7431 */ /* 0x000fe200000001ff */
[----:B------:R-:W-:Y:S01]  /*65d0*/  ISETP.NE.AND P1, PT, R47, RZ, PT ;  /* 0x000000ff2f00720c */ /* 0x000fe20003f25270 */
[----:B------:R-:W-:Y:S01]  /*65e0*/  IMAD.U32 R0, RZ, RZ, UR56 ;  /* 0x00000038ff007e24 */ /* 0x000fe2000f8e00ff */
[----:B------:R-:W-:Y:S11]  /*65f0*/  BSSY B0, `(.L_x_111) ;  /* 0x0000005000007945 */ /* 0x000ff60003800000 */
[----:B------:R-:W-:Y:S05]  /*6600*/  @P1 BRA `(.L_x_112) ;  /* 0x00000000000c1947 */ /* 0x000fea0003800000 */
[----:B------:R-:W-:Y:S04]  /*6610*/  SHF.L.U32 R4, R45, 0x1f, RZ ;  /* 0x0000001f2d047819 */ /* 0x000fe800000006ff */
[----:B------:R-:W1:Y:S02]  /*6620*/  SYNCS.PHASECHK.TRANS64.TRYWAIT P1, [R2+URZ+0x1a0], R4 ;  /* 0x0001a004020075a7 */ /* 0x000e6400080211ff */
[----:B-1----:R-:W-:Y:S05]  /*6630*/  @!P1 BRA `(.L_x_113) ;  /* 0x0000002400ac9947 */ /* 0x002fea0003800000 */
.L_x_112:
[----:B------:R-:W-:Y:S05]  /*6640*/  BSYNC B0 ;  /* 0x0000000000007941 */ /* 0x000fea0003800000 */
.L_x_111:
[----:B------:R-:W-:Y:S01]  /*6650*/  ISETP.NE.AND P1, PT, R76, RZ, PT ;  /* 0x000000ff4c00720c */ /* 0x000fe20003f25270 */
[----:B------:R-:W-:Y:S01]  /*6660*/  IMAD.MOV.U32 R42, RZ, RZ, RZ ;  /* 0x000000ffff2a7224 */ /* 0x000fe200078e00ff */
[----:B------:R-:W-:Y:S02]  /*6670*/  CS2R R40, SRZ ;  /* 0x0000000000287805 */ /* 0x000fe4000001ff00 */
[----:B------:R-:W-:Y:S02]  /*6680*/  CS2R R50, SRZ ;  /* 0x0000000000327805 */ /* 0x000fe4000001ff00 */
[----:B------:R-:W-:Y:S07]  /*6690*/  CS2R R48, SRZ ;  /* 0x0000000000307805 */ /* 0x000fee000001ff00 */
[----:B-1----:R-:W-:Y:S01]  /*66a0*/  @P1 IMAD R2, R0, 0x800, R64 ;  /* 0x0000080000021824 */ /* 0x002fe200078e0240 */
[----:B------:R-:W-:Y:S05]  /*66b0*/  @P1 WARPSYNC.ALL ;  /* 0x0000000000001948 */ /* 0x000fea0003800000 */
[----:B------:R-:W-:Y:S01]  /*66c0*/  @P1 LEA R2, R2, UR48, 0x1 ;  /* 0x0000003002021c11 */ /* 0x000fe2000f8e08ff */
[----:B------:R-:W-:Y:S04]  /*66d0*/  UIADD3 UR5, UPT, UPT, UR56, 0x1, URZ ;  /* 0x0000000138057890 */ /* 0x000fe8000fffe0ff */
[----:B------:R1:W3:Y:S01]  /*66e0*/  @P1 LDSM.16.M88.4 R40, [R2+0x400] ;  /* 0x000400000228183b */ /* 0x0002e20000000200 */
[----:B------:R-:W-:Y:S01]  /*66f0*/  UISETP.NE.AND UP0, UPT, UR5, 0x3, UPT ;  /* 0x000000030500788c */ /* 0x000fe2000bf05270 */
[----:B------:R-:W-:Y:S03]  /*6700*/  @P1 IMAD R0, R69, 0x2, R2 ;  /* 0x0000000245001824 */ /* 0x000fe600078e0202 */
[----:B------:R-:W-:Y:S02]  /*6710*/  USEL UR4, URZ, 0x1, UP0 ;  /* 0x00000001ff047887 */ /* 0x000fe40008000000 */
[----:B------:R1:W4:Y:S01]  /*6720*/  @P1 LDSM.16.M88.4 R48, [R0+0x400] ;  /* 0x000400000030183b */ /* 0x0003220000000200 */
[----:B------:R-:W-:Y:S03]  /*6730*/  USEL UR5, UR5, URZ, UP0 ;  /* 0x000000ff05057287 */ /* 0x000fe60008000000 */
[----:B------:R-:W-:Y:S03]  /*6740*/  LOP3.LUT R45, R45, UR4, RZ, 0x3c, !PT ;  /* 0x000000042d2d7c12 */ /* 0x000fe6000f8e3cff */
[----:B------:R-:W-:Y:S02]  /*6750*/  IMAD.U32 R46, RZ, RZ, UR5 ;  /* 0x00000005ff2e7e24 */ /* 0x000fe4000f8e00ff */
.L_x_110:
[----:B------:R-:W-:Y:S05]  /*6760*/  BSYNC B1 ;  /* 0x0000000000017941 */ /* 0x000fea0003800000 */
.L_x_109:
[----:B-1----:R-:W-:Y:S04]  /*6770*/  SHF.R.U32.HI R0, RZ, 0x15, R34 ;  /* 0x00000015ff007819 */ /* 0x002fe80000011622 */
[----:B------:R-:W-:Y:S01]  /*6780*/  LOP3.LUT P1, RZ, R0, 0x3, R65, 0x48, !PT ;  /* 0x0000000300ff7812 */ /* 0x000fe20007824841 */
[----:B------:R-:W-:Y:S01]  /*6790*/  @!UPT UIADD3 URZ, UPT, UPT, URZ, URZ, URZ ;  /* 0x000000fffffff290 */ /* 0x000fe2000fffe0ff */
[----:B--2---:R-:W-:Y:S11]  /*67a0*/  @P0 BRA `(.L_x_114) ;  /* 0x0000000000080947 */ /* 0x004ff60003800000 */
[----:B------:R-:W1:Y:S02]  /*67b0*/  SYNCS.PHASECHK.TRANS64.TRYWAIT P0, [R44+URZ+0x200], R3 ;  /* 0x000200032c0075a7 */ /* 0x000e6400080011ff */
[----:B-1----:R-:W-:Y:S05]  /*67c0*/  @!P0 BRA `(.L_x_115) ;  /* 0x00000024005c8947 */ /* 0x002fea0003800000 */
.L_x_114:
[----:B------:R-:W-:Y:S05]  /*67d0*/  @!P1 BRA `(.L_x_116) ;  /* 0x0000000000409947 */ /* 0x000fea0003800000 */
[----:B------:R-:W2:Y:S01]  /*67e0*/  LDCU.64 UR8, c[0x4][0x70] ;  /* 0x01000e00ff0877ac */ /* 0x000ea20008000a00 */
[----:B-1----:R-:W-:Y:S01]  /*67f0*/  MOV R3, 0x0 ;  /* 0x0000000000037802 */ /* 0x002fe20000000f00 */
[----:B------:R-:W-:Y:S02]  /*6800*/  HFMA2 R12, -RZ, RZ, 0, 5.9604644775390625e-08 ;  /* 0x00000001ff0c7431 */ /* 0x000fe400000001ff */
[----:B------:R-:W-:Y:S02]  /*6810*/  IMAD.MOV.U32 R8, RZ, RZ, 0x192 ;  /* 0x00000192ff087424 */ /* 0x000fe400078e00ff */
[----:B------:R-:W-:Y:S01]  /*6820*/  IMAD.MOV.U32 R13, RZ, RZ, RZ ;  /* 0x000000ffff0d7224 */ /* 0x000fe200078e00ff */
[----:B------:R-:W1:Y:S01]  /*6830*/  LDCU.64 UR6, c[0x4][0x78] ;  /* 0x01000f00ff0677ac */ /* 0x000e620008000a00 */
[----:B------:R-:W3:Y:S01]  /*6840*/  LDC.64 R2, c[0x4][R3] ;  /* 0x0100000003027b82 */ /* 0x000ee20000000a00 */
[----:B------:R-:W5:Y:S01]  /*6850*/  LDCU.64 UR4, c[0x4][0x10] ;  /* 0x01000200ff0477ac */ /* 0x000f620008000a00 */
[----:B--2---:R-:W-:Y:S01]  /*6860*/  MOV R5, UR9 ;  /* 0x0000000900057c02 */ /* 0x004fe20008000f00 */
[----:B------:R-:W-:Y:S01]  /*6870*/  IMAD.U32 R4, RZ, RZ, UR8 ;  /* 0x00000008ff047e24 */ /* 0x000fe2000f8e00ff */
[----:B-1----:R-:W-:Y:S01]  /*6880*/  MOV R7, UR7 ;  /* 0x0000000700077c02 */ /* 0x002fe20008000f00 */
[----:B------:R-:W-:Y:S01]  /*6890*/  IMAD.U32 R6, RZ, RZ, UR6 ;  /* 0x00000006ff067e24 */ /* 0x000fe2000f8e00ff */
[----:B-----5:R-:W-:Y:S01]  /*68a0*/  MOV R11, UR5 ;  /* 0x00000005000b7c02 */ /* 0x020fe20008000f00 */
[----:B------:R-:W-:Y:S02]  /*68b0*/  IMAD.U32 R10, RZ, RZ, UR4 ;  /* 0x00000004ff0a7e24 */ /* 0x000fe4000f8e00ff */
[----:B------:R-:W-:Y:S07]  /*68c0*/  LEPC R20, `(.L_x_116) ;  /* 0x000000001014794e */ /* 0x000fee0000000000 */
[----:B---34-:R-:W-:Y:S05]  /*68d0*/  CALL.ABS.NOINC R2 ;  /* 0x0000000002007343 */ /* 0x018fea0003c00000 */
.L_x_116:
[----:B------:R-:W-:Y:S05]  /*68e0*/  WARPSYNC.ALL ;  /* 0x0000000000007948 */ /* 0x000fea0003800000 */
[----:B------:R-:W-:Y:S01]  /*68f0*/  R2UR UR4, R34 ;  /* 0x00000000220472ca */ /* 0x000fe200000e0000 */
[----:B-1-3--:R-:W-:Y:S01]  /*6900*/  HADD2.F32 R3, -RZ, R40.H0_H0 ;  /* 0x20000028ff037230 */ /* 0x00afe20000004100 */
[----:B------:R-:W-:Y:S01]  /*6910*/  SHF.L.U32 R75, R69, 0x1, RZ ;  /* 0x00000001454b7819 */ /* 0x000fe200000006ff */
[----:B------:R-:W-:Y:S01]  /*6920*/  HADD2.F32 R20, -RZ, R42.H0_H0 ;  /* 0x2000002aff147230 */ /* 0x000fe20000004100 */
[----:B------:R-:W-:Y:S01]  /*6930*/  ISETP.NE.AND P0, PT, R70, RZ, PT ;  /* 0x000000ff4600720c */ /* 0x000fe20003f05270 */
[----:B------:R-:W-:Y:S08]  /*6940*/  BSSY.RECONVERGENT B0, `(.L_x_117) ;  /* 0x000004d000007945 */ /* 0x000ff00003800200 */
[----:B------:R-:W1:Y:S02]  /*6950*/  LDTM.16dp256bit.x4 R4, tmem[UR4] ;  /* 0x00000004000479ee */ /* 0x000e640008120000 */
[C---:B-1----:R-:W-:Y:S01]  /*6960*/  FMUL R0, R33.reuse, R4 ;  /* 0x0000000421007220 */ /* 0x042fe20000400000 */
[----:B------:R-:W-:Y:S02]  /*6970*/  HADD2.F32 R4, -RZ, R40.H1_H1 ;  /* 0x30000028ff047230 */ /* 0x000fe40000004100 */
[----:B------:R-:W-:Y:S01]  /*6980*/  FMUL R2, R33, R5 ;  /* 0x0000000521027220 */ /* 0x000fe20000400000 */
[--C-:B------:R-:W-:Y:S02]  /*6990*/  HADD2.F32 R5, -RZ, R41.reuse.H0_H0 ;  /* 0x20000029ff057230 */ /* 0x100fe40000004100 */
[----:B------:R-:W-:Y:S01]  /*69a0*/  FFMA R0, R35, R3, R0 ;  /* 0x0000000323007223 */ /* 0x000fe20000000000 */
[----:B------:R-:W-:Y:S01]  /*69b0*/  FMUL R3, R33, R6 ;  /* 0x0000000621037220 */ /* 0x000fe20000400000 */
[----:B------:R-:W-:Y:S02]  /*69c0*/  HADD2.F32 R6, -RZ, R41.H1_H1 ;  /* 0x30000029ff067230 */ /* 0x000fe40000004100 */
[----:B------:R-:W-:Y:S01]  /*69d0*/  FFMA R2, R35, R4, R2 ;  /* 0x0000000423027223 */ /* 0x000fe20000000002 */
[----:B------:R-:W-:Y:S01]  /*69e0*/  FMUL R7, R33, R7 ;  /* 0x0000000721077220 */ /* 0x000fe20000400000 */
[----:B------:R-:W-:Y:S01]  /*69f0*/  FFMA R3, R35, R5, R3 ;  /* 0x0000000523037223 */ /* 0x000fe20000000003 */
[C---:B------:R-:W-:Y:S01]  /*6a00*/  FMUL R4, R33.reuse, R8 ;  /* 0x0000000821047220 */ /* 0x040fe20000400000 */
[----:B------:R-:W-:Y:S01]  /*6a10*/  FMUL R5, R33, R9 ;  /* 0x0000000921057220 */ /* 0x000fe20000400000 */
[----:B------:R-:W-:Y:S01]  /*6a20*/  F2FP.F16.F32.PACK_AB R36, R2, R0 ;  /* 0x000000000224723e */ /* 0x000fe200000000ff */
[C---:B------:R-:W-:Y:S01]  /*6a30*/  FFMA R7, R35.reuse, R6, R7 ;  /* 0x0000000623077223 */ /* 0x040fe20000000007 */
[----:B------:R-:W-:Y:S02]  /*6a40*/  HADD2.F32 R0, -RZ, R42.H1_H1 ;  /* 0x3000002aff007230 */ /* 0x000fe40000004100 */
[----:B------:R-:W-:Y:S01]  /*6a50*/  FFMA R4, R35, R20, R4 ;  /* 0x0000001423047223 */ /* 0x000fe20000000004 */
[--C-:B------:R-:W-:Y:S02]  /*6a60*/  HADD2.F32 R2, -RZ, R43.reuse.H0_H0 ;  /* 0x2000002bff027230 */ /* 0x100fe40000004100 */
[----:B------:R-:W-:Y:S01]  /*6a70*/  FMUL R6, R33, R10 ;  /* 0x0000000a21067220 */ /* 0x000fe20000400000 */
[----:B------:R-:W-:Y:S01]  /*6a80*/  F2FP.F16.F32.PACK_AB R37, R7, R3 ;  /* 0x000000030725723e */ /* 0x000fe200000000ff */
[----:B------:R-:W-:Y:S02]  /*6a90*/  HADD2.F32 R3, -RZ, R43.H1_H1 ;  /* 0x3000002bff037230 */ /* 0x000fe40000004100 */
[----:B------:R-:W-:Y:S01]  /*6aa0*/  FFMA R5, R35, R0, R5 ;  /* 0x0000000023057223 */ /* 0x000fe20000000005 */
[C---:B------:R-:W-:Y:S01]  /*6ab0*/  FMUL R11, R33.reuse, R11 ;  /* 0x0000000b210b7220 */ /* 0x040fe20000400000 */
[--C-:B----4-:R-:W-:Y:S02]  /*6ac0*/  HADD2.F32 R7, -RZ, R48.reuse.H0_H0 ;  /* 0x20000030ff077230 */ /* 0x110fe40000004100 */
[C---:B------:R-:W-:Y:S01]  /*6ad0*/  FMUL R8, R33.reuse, R12 ;  /* 0x0000000c21087220 */ /* 0x040fe20000400000 */
[----:B------:R-:W-:Y:S02]  /*6ae0*/  HADD2.F32 R0, -RZ, R48.H1_H1 ;  /* 0x30000030ff007230 */ /* 0x000fe40000004100 */
[----:B------:R-:W-:Y:S01]  /*6af0*/  FMUL R9, R33, R13 ;  /* 0x0000000d21097220 */ /* 0x000fe20000400000 */
[C---:B------:R-:W-:Y:S01]  /*6b00*/  FFMA R6, R35.reuse, R2, R6 ;  /* 0x0000000223067223 */ /* 0x040fe20000000006 */
[C---:B------:R-:W-:Y:S01]  /*6b10*/  FFMA R11, R35.reuse, R3, R11 ;  /* 0x00000003230b7223 */ /* 0x040fe2000000000b */
[C---:B------:R-:W-:Y:S01]  /*6b20*/  FFMA R8, R35.reuse, R7, R8 ;  /* 0x0000000723087223 */ /* 0x040fe20000000008 */
[----:B------:R-:W-:Y:S01]  /*6b30*/  FFMA R9, R35, R0, R9 ;  /* 0x0000000023097223 */ /* 0x000fe20000000009 */
[--C-:B------:R-:W-:Y:S02]  /*6b40*/  HADD2.F32 R2, -RZ, R49.reuse.H0_H0 ;  /* 0x20000031ff027230 */ /* 0x100fe40000004100 */
[C---:B------:R-:W-:Y:S01]  /*6b50*/  FMUL R10, R33.reuse, R14 ;  /* 0x0000000e210a7220 */ /* 0x040fe20000400000 */
[----:B------:R-:W-:Y:S02]  /*6b60*/  HADD2.F32 R0, -RZ, R49.H1_H1 ;  /* 0x30000031ff007230 */ /* 0x000fe40000004100 */
[----:B------:R-:W-:Y:S01]  /*6b70*/  FMUL R15, R33, R15 ;  /* 0x0000000f210f7220 */ /* 0x000fe20000400000 */
[----:B------:R-:W-:Y:S01]  /*6b80*/  F2FP.F16.F32.PACK_AB R38, R5, R4 ;  /* 0x000000040526723e */ /* 0x000fe200000000ff */
[----:B------:R-:W-:Y:S01]  /*6b90*/  FFMA R10, R35, R2, R10 ;  /* 0x00000002230a7223 */ /* 0x000fe2000000000a */
[----:B------:R-:W-:Y:S01]  /*6ba0*/  FMUL R12, R33, R16 ;  /* 0x00000010210c7220 */ /* 0x000fe20000400000 */
[----:B------:R-:W-:Y:S01]  /*6bb0*/  FFMA R15, R35, R0, R15 ;  /* 0x00000000230f7223 */ /* 0x000fe2000000000f */
[--C-:B------:R-:W-:Y:S01]  /*6bc0*/  HADD2.F32 R0, -RZ, R50.reuse.H0_H0 ;  /* 0x20000032ff007230 */ /* 0x100fe20000004100 */
[----:B------:R-:W-:Y:S01]  /*6bd0*/  MOV R5, UR56 ;  /* 0x0000003800057c02 */ /* 0x000fe20008000f00 */
[----:B------:R-:W-:Y:S02]  /*6be0*/  HADD2.F32 R2, -RZ, R50.H1_H1 ;  /* 0x30000032ff027230 */ /* 0x000fe40000004100 */
[C---:B------:R-:W-:Y:S01]  /*6bf0*/  FMUL R13, R33.reuse, R17 ;  /* 0x00000011210d7220 */ /* 0x040fe20000400000 */
[--C-:B------:R-:W-:Y:S02]  /*6c00*/  HADD2.F32 R3, -RZ, R51.reuse.H0_H0 ;  /* 0x20000033ff037230 */ /* 0x100fe40000004100 */
[C---:B------:R-:W-:Y:S01]  /*6c10*/  FMUL R14, R33.reuse, R18 ;  /* 0x00000012210e7220 */ /* 0x040fe20000400000 */
[----:B------:R-:W-:Y:S02]  /*6c20*/  HADD2.F32 R4, -RZ, R51.H1_H1 ;  /* 0x30000033ff047230 */ /* 0x000fe40000004100 */
[----:B------:R-:W-:Y:S01]  /*6c30*/  FMUL R19, R33, R19 ;  /* 0x0000001321137220 */ /* 0x000fe20000400000 */
[----:B------:R-:W-:Y:S01]  /*6c40*/  FFMA R12, R35, R0, R12 ;  /* 0x00000000230c7223 */ /* 0x000fe2000000000c */
[----:B------:R-:W-:Y:S01]  /*6c50*/  LEA R5, R5, R64, 0xb ;  /* 0x0000004005057211 */ /* 0x000fe200078e58ff */
[C---:B------:R-:W-:Y:S01]  /*6c60*/  FFMA R13, R35.reuse, R2, R13 ;  /* 0x00000002230d7223 */ /* 0x040fe2000000000d */
[C---:B------:R-:W-:Y:S01]  /*6c70*/  FFMA R14, R35.reuse, R3, R14 ;  /* 0x00000003230e7223 */ /* 0x040fe2000000000e */
[----:B------:R-:W-:Y:S01]  /*6c80*/  FFMA R19, R35, R4, R19 ;  /* 0x0000000423137223 */ /* 0x000fe20000000013 */
[----:B------:R-:W-:Y:S02]  /*6c90*/  F2FP.F16.F32.PACK_AB R39, R11, R6 ;  /* 0x000000060b27723e */ /* 0x000fe400000000ff */
[----:B------:R-:W-:Y:S02]  /*6ca0*/  LEA R5, R5, UR48, 0x1 ;  /* 0x0000003005057c11 */ /* 0x000fe4000f8e08ff */
[----:B------:R-:W-:Y:S02]  /*6cb0*/  F2FP.F16.F32.PACK_AB R8, R9, R8 ;  /* 0x000000080908723e */ /* 0x000fe400000000ff */
[----:B------:R-:W-:Y:S01]  /*6cc0*/  F2FP.F16.F32.PACK_AB R9, R15, R10 ;  /* 0x0000000a0f09723e */ /* 0x000fe200000000ff */
[----:B------:R1:W-:Y:S01]  /*6cd0*/  STSM.16.M88.4 [R5+0x400], R36 ;  /* 0x0004002405007844 */ /* 0x0003e20000000200 */
[----:B------:R-:W-:Y:S02]  /*6ce0*/  F2FP.F16.F32.PACK_AB R10, R13, R12 ;  /* 0x0000000c0d0a723e */ /* 0x000fe400000000ff */
[----:B------:R-:W-:Y:S02]  /*6cf0*/  F2FP.F16.F32.PACK_AB R11, R19, R14 ;  /* 0x0000000e130b723e */ /* 0x000fe400000000ff */
[----:B------:R-:W-:Y:S05]  /*6d00*/  IADD3 R0, PT, PT, R75, 0x400, R5 ;  /* 0x000004004b007810 */ /* 0x000fea0007ffe005 */
[----:B------:R1:W-:Y:S01]  /*6d10*/  STSM.16.M88.4 [R0], R8 ;  /* 0x0000000800007844 */ /* 0x0003e20000000200 */
[----:B------:R-:W-:Y:S01]  /*6d20*/  @!PT LDS RZ, [RZ] ;  /* 0x00000000fffff984 */ /* 0x000fe20000000800 */
[----:B------:R-:W-:Y:S01]  /*6d30*/  @!PT LDS RZ, [RZ] ;  /* 0x00000000fffff984 */ /* 0x000fe20000000800 */
[----:B------:R-:W-:Y:S01]  /*6d40*/  @!PT LDS RZ, [RZ] ;  /* 0x00000000fffff984 */ /* 0x000fe20000000800 */
[----:B------:R-:W-:Y:S01]  /*6d50*/  @!PT LDS RZ, [RZ] ;  /* 0x00000000fffff984 */ /* 0x000fe20000000800 */
[----:B------:R2:W-:Y:S07]  /*6d60*/  MEMBAR.ALL.CTA ;  /* 0x0000000000007992 */ /* 0x0005ee0000008000 */
[----:B--2---:R-:W2:Y:S02]  /*6d70*/  FENCE.VIEW.ASYNC.S ;  /* 0x00000000000073c6 */ /* 0x004ea40000000000 */
[----:B--2---:R-:W-:Y:S06]  /*6d80*/  BAR.SYNC.DEFER_BLOCKING 0x1, 0x80 ;  /* 0x0042000000007b1d */ /* 0x004fec0000010000 */
[----:B------:R-:W-:Y:S05]  /*6d90*/  @P0 BRA `(.L_x_118) ;  /* 0x00000000001c0947 */ /* 0x000fea0003800000 */
[----:B------:R-:W-:Y:S02]  /*6da0*/  UIADD3 UR6, UP0, UPT, UR54, 0x680, URZ ;  /* 0x0000068036067890 */ /* 0x000fe4000ff1e0ff */
[----:B------:R-:W-:Y:S02]  /*6db0*/  ULEA UR4, UR56, UR48, 0xc ;  /* 0x0000003038047291 */ /* 0x000fe4000f8e60ff */
[----:B------:R-:W-:Y:S02]  /*6dc0*/  UIADD3.X UR7, UPT, UPT, URZ, UR55, URZ, UP0, !UPT ;  /* 0x00000037ff077290 */ /* 0x000fe400087fe4ff */
[----:B------:R-:W-:Y:S01]  /*6dd0*/  UIADD3 UR40, UPT, UPT, UR4, 0x400, URZ ;  /* 0x0000040004287890 */ /* 0x000fe2000fffe0ff */
[----:B------:R-:W-:Y:S08]  /*6de0*/  UMOV UR43, UR36 ;  /* 0x00000024002b7c82 */ /* 0x000ff00008000000 */
[----:B------:R2:W-:Y:S02]  /*6df0*/  UTMASTG.3D [UR40], [UR6] ;  /* 0x00000028060073b5 */ /* 0x0005e40008010000 */
[----:B--2---:R0:W-:Y:S02]  /*6e00*/  UTMACMDFLUSH ;  /* 0x00000000000079b7 */ /* 0x0041e40000000000 */
.L_x_118:
[----:B------:R-:W-:Y:S05]  /*6e10*/  BSYNC.RECONVERGENT B0 ;  /* 0x0000000000007941 */ /* 0x000fea0003800200 */
.L_x_117:
[----:B------:R-:W-:Y:S01]  /*6e20*/  UIADD3 UR40, UPT, UPT, UR56, 0x1, URZ ;  /* 0x0000000138287890 */ /* 0x000fe2000fffe0ff */
[----:B------:R-:W-:Y:S03]  /*6e30*/  BSSY.RECONVERGENT B0, `(.L_x_119) ;  /* 0x0000005000007945 */ /* 0x000fe60003800200 */
[----:B------:R-:W-:Y:S04]  /*6e40*/  UISETP.NE.AND UP0, UPT, UR40, 0x3, UPT ;  /* 0x000000032800788c */ /* 0x000fe8000bf05270 */
[----:B------:R-:W-:Y:S01]  /*6e50*/  USEL UR43, UR40, URZ, UP0 ;  /* 0x000000ff282b7287 */ /* 0x000fe20008000000 */
[----:B------:R-:W-:Y:S11]  /*6e60*/  @P0 BRA `(.L_x_120) ;  /* 0x0000000000040947 */ /* 0x000ff60003800000 */
[----:B------:R-:W-:Y:S04]  /*6e70*/  DEPBAR.LE SB0, 0x1 ;  /* 0x000080400000791a */ /* 0x000fe80000000000 */
.L_x_120:
[----:B------:R-:W-:Y:S05]  /*6e80*/  BSYNC.RECONVERGENT B0 ;  /* 0x0000000000007941 */ /* 0x000fea0003800200 */
.L_x_119:
[----:B------:R-:W-:Y:S01]  /*6e90*/  BAR.SYNC.DEFER_BLOCKING 0x1, 0x80 ;  /* 0x0042000000007b1d */ /* 0x000fe20000010000 */
[----:B------:R-:W-:Y:S01]  /*6ea0*/  ISETP.NE.AND P1, PT, R74, RZ, PT ;  /* 0x000000ff4a00720c */ /* 0x000fe20003f25270 */
[----:B------:R-:W-:Y:S01]  /*6eb0*/  UISETP.NE.AND UP0, UPT, UR50, URZ, UPT ;  /* 0x000000ff3200728c */ /* 0x000fe2000bf05270 */
[----:B------:R-:W-:Y:S11]  /*6ec0*/  LEA R2, R46, UR48, 0x3 ;  /* 0x000000302e027c11 */ /* 0x000ff6000f8e18ff */
[----:B------:R-:W-:Y:S01]  /*6ed0*/  @P1 SHF.L.U32 R3, R45, 0x1f, RZ ;  /* 0x0000001f2d031819 */ /* 0x000fe200000006ff */
[----:B------:R-:W-:Y:S06]  /*6ee0*/  BRA.U !UP0, `(.L_x_121) ;  /* 0x0000000108247547 */ /* 0x000fec000b800000 */
[----:B------:R-:W-:Y:S01]  /*6ef0*/  IMAD.U32 R4, RZ, RZ, UR49 ;  /* 0x00000031ff047e24 */ /* 0x000fe2000f8e00ff */
[----:B-1----:R-:W-:Y:S01]  /*6f00*/  MOV R0, UR37 ;  /* 0x0000002500007c02 */ /* 0x002fe20008000f00 */
[----:B------:R-:W-:Y:S03]  /*6f10*/  UIADD3 UR49, UPT, UPT, UR49, 0x1, URZ ;  /* 0x0000000131317890 */ /* 0x000fe6000fffe0ff */
[----:B------:R-:W-:Y:S01]  /*6f20*/  @P1 LEA R4, R4, UR48, 0x3 ;  /* 0x0000003004041c11 */ /* 0x000fe2000f8e18ff */
[----:B------:R-:W-:Y:S04]  /*6f30*/  UISETP.NE.AND UP0, UPT, UR49, 0x3, UPT ;  /* 0x000000033100788c */ /* 0x000fe8000bf05270 */
[----:B------:R-:W-:Y:S01]  /*6f40*/  @P1 VIADD R4, R4, 0x1b8 ;  /* 0x000001b804041836 */ /* 0x000fe20000000000 */
[----:B------:R-:W-:Y:S04]  /*6f50*/  USEL UR49, UR49, URZ, UP0 ;  /* 0x000000ff31317287 */ /* 0x000fe80008000000 */
[----:B------:R-:W-:Y:S04]  /*6f60*/  @P1 PRMT R0, R0, 0x654, R4 ;  /* 0x0000065400001816 */ /* 0x000fe80000000004 */
[----:B------:R2:W-:Y:S04]  /*6f70*/  @P1 SYNCS.ARRIVE.TRANS64.RED.A1T0 RZ, [R0+URZ], RZ ;  /* 0x000000ff00ff19a7 */ /* 0x0005e800081004ff */
.L_x_121:
[----:B------:R-:W3:Y:S01]  /*6f80*/  @P1 SYNCS.PHASECHK.TRANS64.TRYWAIT P0, [R2+URZ+0x1a0], R3 ;  /* 0x0001a003020015a7 */ /* 0x000ee200080011ff */
[----:B------:R-:W-:Y:S01]  /*6f90*/  BSSY B1, `(.L_x_122) ;  /* 0x0000013000017945 */ /* 0x000fe20003800000 */
[----:B---3--:R-:W-:Y:S03]  /*6fa0*/  @P1 SEL R47, RZ, 0x1, !P0 ;  /* 0x00000001ff2f1807 */ /* 0x008fe60004000000 */
[----:B------:R-:W-:Y:S05]  /*6fb0*/  @!P1 BRA `(.L_x_123) ;  /* 0x0000000000409947 */ /* 0x000fea0003800000 */
[----:B------:R-:W-:Y:S01]  /*6fc0*/  ISETP.NE.AND P1, PT, R76, RZ, PT ;  /* 0x000000ff4c00720c */ /* 0x000fe20003f25270 */
[----:B------:R-:W-:Y:S01]  /*6fd0*/  BSSY B0, `(.L_x_124) ;  /* 0x0000009000007945 */ /* 0x000fe20003800000 */
[----:B------:R-:W-:Y:S11]  /*6fe0*/  ISETP.NE.AND P0, PT, R47, RZ, PT ;  /* 0x000000ff2f00720c */ /* 0x000ff60003f05270 */
[----:B------:R-:W-:Y:S05]  /*6ff0*/  @P1 IMAD R3, R46, 0x800, R64 ;  /* 0x000008002e031824 */ /* 0x000fea00078e0240 */
[----:B------:R-:W-:Y:S05]  /*7000*/  @P1 LEA R3, R3, UR48, 0x1 ;  /* 0x0000003003031c11 */ /* 0x000fea000f8e08ff */
[----:B-12---:R-:W-:Y:S01]  /*7010*/  @P1 IMAD.IADD R0, R75, 0x1, R3 ;  /* 0x000000014b001824 */ /* 0x006fe200078e0203 */
[----:B------:R-:W-:Y:S06]  /*7020*/  @P0 BRA `(.L_x_125) ;  /* 0x00000000000c0947 */ /* 0x000fec0003800000 */
[----:B------:R-:W-:Y:S04]  /*7030*/  SHF.L.U32 R45, R45, 0x1f, RZ ;  /* 0x0000001f2d2d7819 */ /* 0x000fe800000006ff */
[----:B------:R-:W1:Y:S02]  /*7040*/  SYNCS.PHASECHK.TRANS64.TRYWAIT P0, [R2+URZ+0x1a0], R45 ;  /* 0x0001a02d020075a7 */ /* 0x000e6400080011ff */
[----:B-1----:R-:W-:Y:S05]  /*7050*/  @!P0 BRA `(.L_x_126) ;  /* 0x0000001c004c8947 */ /* 0x002fea0003800000 */
.L_x_125:
[----:B------:R-:W-:Y:S05]  /*7060*/  BSYNC B0 ;  /* 0x0000000000007941 */ /* 0x000fea0003800000 */
.L_x_124:
[----:B------:R-:W-:Y:S11]  /*7070*/  ISETP.NE.AND P0, PT, R76, RZ, PT ;  /* 0x000000ff4c00720c */ /* 0x000ff60003f05270 */
[----:B------:R-:W-:Y:S02]  /*7080*/  @!UPT UIADD3 URZ, UPT, UPT, URZ, URZ, URZ ;  /* 0x000000fffffff290 */ /* 0x000fe4000fffe0ff */
[----:B------:R-:W-:Y:S05]  /*7090*/  @P0 WARPSYNC.ALL ;  /* 0x0000000000000948 */ /* 0x000fea0003800000 */
[----:B------:R3:W4:Y:S04]  /*70a0*/  @P0 LDSM.16.M88.4 R40, [R3+0x400] ;  /* 0x000400000328083b */ /* 0x0007280000000200 */
[----:B------:R3:W2:Y:S02]  /*70b0*/  @P0 LDSM.16.M88.4 R48, [R0+0x400] ;  /* 0x000400000030083b */ /* 0x0006a40000000200 */
.L_x_123:
[----:B------:R-:W-:Y:S05]  /*70c0*/  BSYNC B1 ;  /* 0x0000000000017941 */ /* 0x000fea0003800000 */
.L_x_122:
[----:B-123--:R-:W-:Y:S05]  /*70d0*/  VIADD R0, R34, 0x20 ;  /* 0x0000002022007836 */ /* 0x00efea0000000000 */
[----:B------:R-:W-:Y:S04]  /*70e0*/  SHF.R.U32.HI R0, RZ, 0x15, R0 ;  /* 0x00000015ff007819 */ /* 0x000fe80000011600 */
[----:B------:R-:W-:Y:S11]  /*70f0*/  LOP3.LUT P0, RZ, R0, 0x3, R65, 0x48, !PT ;  /* 0x0000000300ff7812 */ /* 0x000ff60007804841 */
[----:B------:R-:W-:Y:S02]  /*7100*/  @!UPT UIADD3 URZ, UPT, UPT, URZ, URZ, URZ ;  /* 0x000000fffffff290 */ /* 0x000fe4000fffe0ff */
[----:B------:R-:W-:Y:S05]  /*7110*/  @!P0 BRA `(.L_x_127) ;  /* 0x0000000000408947 */ /* 0x000fea0003800000 */
[----:B------:R-:W1:Y:S01]  /*7120*/  LDCU.64 UR8, c[0x4][0x70] ;  /* 0x01000e00ff0877ac */ /* 0x000e620008000a00 */
[----:B------:R-:W-:Y:S01]  /*7130*/  MOV R3, 0x0 ;  /* 0x0000000000037802 */ /* 0x000fe20000000f00 */
[----:B------:R-:W-:Y:S02]  /*7140*/  HFMA2 R12, -RZ, RZ, 0, 5.9604644775390625e-08 ;  /* 0x00000001ff0c7431 */ /* 0x000fe400000001ff */
[----:B------:R-:W-:Y:S02]  /*7150*/  IMAD.MOV.U32 R8, RZ, RZ, 0x192 ;  /* 0x00000192ff087424 */ /* 0x000fe400078e00ff */
[----:B------:R-:W-:Y:S01]  /*7160*/  IMAD.MOV.U32 R13, RZ, RZ, RZ ;  /* 0x000000ffff0d7224 */ /* 0x000fe200078e00ff */
[----:B------:R-:W2:Y:S01]  /*7170*/  LDCU.64 UR6, c[0x4][0x78] ;  /* 0x01000f00ff0677ac */ /* 0x000ea20008000a00 */
[----:B------:R-:W3:Y:S01]  /*7180*/  LDC.64 R2, c[0x4][R3] ;  /* 0x0100000003027b82 */ /* 0x000ee20000000a00 */
[----:B------:R-:W5:Y:S01]  /*7190*/  LDCU.64 UR4, c[0x4][0x10] ;  /* 0x01000200ff0477ac */ /* 0x000f620008000a00 */
[----:B-1----:R-:W-:Y:S01]  /*71a0*/  MOV R5, UR9 ;  /* 0x0000000900057c02 */ /* 0x002fe20008000f00 */
[----:B------:R-:W-:Y:S01]  /*71b0*/  IMAD.U32 R4, RZ, RZ, UR8 ;  /* 0x00000008ff047e24 */ /* 0x000fe2000f8e00ff */
[----:B--2---:R-:W-:Y:S01]  /*71c0*/  MOV R7, UR7 ;  /* 0x0000000700077c02 */ /* 0x004fe20008000f00 */
[----:B------:R-:W-:Y:S01]  /*71d0*/  IMAD.U32 R6, RZ, RZ, UR6 ;  /* 0x00000006ff067e24 */ /* 0x000fe2000f8e00ff */
[----:B-----5:R-:W-:Y:S01]  /*71e0*/  MOV R11, UR5 ;  /* 0x00000005000b7c02 */ /* 0x020fe20008000f00 */
[----:B------:R-:W-:Y:S02]  /*71f0*/  IMAD.U32 R10, RZ, RZ, UR4 ;  /* 0x00000004ff0a7e24 */ /* 0x000fe4000f8e00ff */
[----:B------:R-:W-:Y:S07]  /*7200*/  LEPC R20, `(.L_x_127) ;  /* 0x000000001014794e */ /* 0x000fee0000000000 */
[----:B---34-:R-:W-:Y:S05]  /*7210*/  CALL.ABS.NOINC R2 ;  /* 0x0000000002007343 */ /* 0x018fea0003c00000 */
.L_x_127:
[----:B------:R-:W-:Y:S01]  /*7220*/  ISETP.NE.AND P0, PT, R70, RZ, PT ;  /* 0x000000ff4600720c */ /* 0x000fe20003f05270 */
[----:B------:R-:W-:Y:S05]  /*7230*/  WARPSYNC.ALL ;  /* 0x0000000000007948 */ /* 0x000fea0003800000 */
[----:B------:R-:W-:Y:S01]  /*7240*/  R2UR UR4, R34 ;  /* 0x00000000220472ca */ /* 0x000fe200000e0000 */
[--C-:B----4-:R-:W-:Y:S01]  /*7250*/  HADD2.F32 R20, -RZ, R40.reuse.H0_H0 ;  /* 0x20000028ff147230 */ /* 0x110fe20000004100 */
[----:B------:R-:W-:Y:S01]  /*7260*/  R2UR UR5, R44 ;  /* 0x000000002c0572ca */ /* 0x000fe200000e0000 */
[----:B------:R-:W-:Y:S01]  /*7270*/  HADD2.F32 R21, -RZ, R40.H1_H1 ;  /* 0x30000028ff157230 */ /* 0x000fe20000004100 */
[----:B------:R-:W-:Y:S01]  /*7280*/  BSSY.RECONVERGENT B0, `(.L_x_128) ;  /* 0x0000053000007945 */ /* 0x000fe20003800200 */
[--C-:B------:R-:W-:Y:S02]  /*7290*/  HADD2.F32 R34, -RZ, R41.reuse.H0_H0 ;  /* 0x20000029ff227230 */ /* 0x100fe40000004100 */
[----:B------:R-:W-:Y:S02]  /*72a0*/  HADD2.F32 R36, -RZ, R41.H1_H1 ;  /* 0x30000029ff247230 */ /* 0x000fe40000004100 */
[--C-:B------:R-:W-:Y:S02]  /*72b0*/  HADD2.F32 R37, -RZ, R42.reuse.H0_H0 ;  /* 0x2000002aff257230 */ /* 0x100fe40000004100 */
[----:B------:R-:W-:Y:S02]  /*72c0*/  HADD2.F32 R38, -RZ, R42.H1_H1 ;  /* 0x3000002aff267230 */ /* 0x000fe40000004100 */
[----:B------:R-:W1:Y:S01]  /*72d0*/  LDTM.16dp256bit.x4 R4, tmem[UR4+0x20] ;  /* 0x00002004000479ee */ /* 0x000e620008120000 */
[----:B------:R-:W-:Y:S01]  /*72e0*/  NOP ;  /* 0x0000000000007918 */ /* 0x000fe20000000000 */
[----:B------:R-:W-:Y:S01]  /*72f0*/  UIADD3 UR5, UPT, UPT, UR5, 0x220, URZ ;  /* 0x0000022005057890 */ /* 0x000fe2000fffe0ff */
[--C-:B------:R-:W-:Y:S02]  /*7300*/  HADD2.F32 R39, -RZ, R43.reuse.H0_H0 ;  /* 0x2000002bff277230 */ /* 0x100fe40000004100 */
[----:B------:R-:W-:Y:S01]  /*7310*/  HADD2.F32 R40, -RZ, R43.H1_H1 ;  /* 0x3000002bff287230 */ /* 0x000fe20000004100 */
[----:B------:R-:W-:Y:S01]  /*7320*/  UPRMT UR5, UR37, 0x654, UR5 ;  /* 0x0000065425057896 */ /* 0x000fe20008000005 */
[--C-:B------:R-:W-:Y:S02]  /*7330*/  HADD2.F32 R41, -RZ, R48.reuse.H0_H0 ;  /* 0x20000030ff297230 */ /* 0x100fe40000004100 */
[----:B------:R-:W-:Y:S02]  /*7340*/  HADD2.F32 R42, -RZ, R48.H1_H1 ;  /* 0x30000030ff2a7230 */ /* 0x000fe40000004100 */
[--C-:B------:R-:W-:Y:S02]  /*7350*/  HADD2.F32 R43, -RZ, R49.reuse.H0_H0 ;  /* 0x20000031ff2b7230 */ /* 0x100fe40000004100 */
[----:B------:R-:W-:Y:S02]  /*7360*/  HADD2.F32 R44, -RZ, R49.H1_H1 ;  /* 0x30000031ff2c7230 */ /* 0x000fe40000004100 */
[----:B-1----:R-:W-:Y:S01]  /*7370*/  SYNCS.ARRIVE.TRANS64.RED.A1T0 RZ, [UR5], RZ ;  /* 0x000000ffffff79a7 */ /* 0x002fe20008100405 */
[--C-:B------:R-:W-:Y:S02]  /*7380*/  HADD2.F32 R45, -RZ, R50.reuse.H0_H0 ;  /* 0x20000032ff2d7230 */ /* 0x100fe40000004100 */
[----:B------:R-:W-:Y:S02]  /*7390*/  HADD2.F32 R46, -RZ, R50.H1_H1 ;  /* 0x30000032ff2e7230 */ /* 0x000fe40000004100 */
[--C-:B------:R-:W-:Y:S02]  /*73a0*/  HADD2.F32 R47, -RZ, R51.reuse.H0_H0 ;  /* 0x20000033ff2f7230 */ /* 0x100fe40000004100 */
[----:B------:R-:W-:Y:S02]  /*73b0*/  HADD2.F32 R48, -RZ, R51.H1_H1 ;  /* 0x30000033ff307230 */ /* 0x000fe40000004100 */
[C---:B------:R-:W-:Y:S01]  /*73c0*/  FMUL R4, R33.reuse, R4 ;  /* 0x0000000421047220 */ /* 0x040fe20000400000 */
[C---:B------:R-:W-:Y:S01]  /*73d0*/  FMUL R5, R33.reuse, R5 ;  /* 0x0000000521057220 */ /* 0x040fe20000400000 */
[C---:B------:R-:W-:Y:S01]  /*73e0*/  FMUL R6, R33.reuse, R6 ;  /* 0x0000000621067220 */ /* 0x040fe20000400000 */
[----:B------:R-:W-:Y:S01]  /*73f0*/  FMUL R7, R33, R7 ;  /* 0x0000000721077220 */ /* 0x000fe20000400000 */
[C---:B------:R-:W-:Y:S01]  /*7400*/  FFMA R4, R35.reuse, R20, R4 ;  /* 0x0000001423047223 */ /* 0x040fe20000000004 */
[C---:B------:R-:W-:Y:S01]  /*7410*/  FFMA R5, R35.reuse, R21, R5 ;  /* 0x0000001523057223 */ /* 0x040fe20000000005 */
[C---:B------:R-:W-:Y:S01]  /*7420*/  FFMA R6, R35.reuse, R34, R6 ;  /* 0x0000002223067223 */ /* 0x040fe20000000006 */
[----:B------:R-:W-:Y:S01]  /*7430*/  FFMA R7, R35, R36, R7 ;  /* 0x0000002423077223 */ /* 0x000fe20000000007 */
[C---:B------:R-:W-:Y:S01]  /*7440*/  FMUL R8, R33.reuse, R8 ;  /* 0x0000000821087220 */ /* 0x040fe20000400000 */
[----:B------:R-:W-:Y:S01]  /*7450*/  FMUL R9, R33, R9 ;  /* 0x0000000921097220 */ /* 0x000fe20000400000 */
[----:B------:R-:W-:Y:S01]  /*7460*/  F2FP.F16.F32.PACK_AB R4, R5, R4 ;  /* 0x000000040504723e */ /* 0x000fe200000000ff */
[----:B------:R-:W-:Y:S01]  /*7470*/  FMUL R10, R33, R10 ;  /* 0x0000000a210a7220 */ /* 0x000fe20000400000 */
[----:B------:R-:W-:Y:S01]  /*7480*/  F2FP.F16.F32.PACK_AB R5, R7, R6 ;  /* 0x000000060705723e */ /* 0x000fe200000000ff */
[C---:B------:R-:W-:Y:S01]  /*7490*/  FFMA R8, R35.reuse, R37, R8 ;  /* 0x0000002523087223 */ /* 0x040fe20000000008 */
[----:B------:R-:W-:Y:S01]  /*74a0*/  FFMA R9, R35, R38, R9 ;  /* 0x0000002623097223 */ /* 0x000fe20000000009 */
[C---:B------:R-:W-:Y:S01]  /*74b0*/  FMUL R11, R33.reuse, R11 ;  /* 0x0000000b210b7220 */ /* 0x040fe20000400000 */
[C---:B------:R-:W-:Y:S01]  /*74c0*/  FMUL R0, R33.reuse, R12 ;  /* 0x0000000c21007220 */ /* 0x040fe20000400000 */
[----:B------:R-:W-:Y:S01]  /*74d0*/  FMUL R2, R33, R13 ;  /* 0x0000000d21027220 */ /* 0x000fe20000400000 */
[----:B------:R-:W-:Y:S01]  /*74e0*/  FFMA R10, R35, R39, R10 ;  /* 0x00000027230a7223 */ /* 0x000fe2000000000a */
[----:B------:R-:W-:Y:S01]  /*74f0*/  FMUL R3, R33, R14 ;  /* 0x0000000e21037220 */ /* 0x000fe20000400000 */
[----:B------:R-:W-:Y:S01]  /*7500*/  F2FP.F16.F32.PACK_AB R6, R9, R8 ;  /* 0x000000080906723e */ /* 0x000fe200000000ff */
[----:B------:R-:W-:Y:S01]  /*7510*/  FFMA R11, R35, R40, R11 ;  /* 0x00000028230b7223 */ /* 0x000fe2000000000b */
[C---:B------:R-:W-:Y:S01]  /*7520*/  FMUL R15, R33.reuse, R15 ;  /* 0x0000000f210f7220 */ /* 0x040fe20000400000 */
[----:B------:R-:W-:Y:S01]  /*7530*/  FMUL R12, R33, R16 ;  /* 0x00000010210c7220 */ /* 0x000fe20000400000 */
[----:B------:R-:W-:Y:S01]  /*7540*/  FFMA R0, R35, R41, R0 ;  /* 0x0000002923007223 */ /* 0x000fe20000000000 */
[----:B------:R-:W-:Y:S01]  /*7550*/  MOV R8, UR43 ;  /* 0x0000002b00087c02 */ /* 0x000fe20008000f00 */
[----:B------:R-:W-:Y:S01]  /*7560*/  FMUL R13, R33, R17 ;  /* 0x00000011210d7220 */ /* 0x000fe20000400000 */
[----:B------:R-:W-:Y:S01]  /*7570*/  FFMA R2, R35, R42, R2 ;  /* 0x0000002a23027223 */ /* 0x000fe20000000002 */
[----:B------:R-:W-:Y:S01]  /*7580*/  FMUL R14, R33, R18 ;  /* 0x00000012210e7220 */ /* 0x000fe20000400000 */
[C---:B------:R-:W-:Y:S01]  /*7590*/  FFMA R3, R35.reuse, R43, R3 ;  /* 0x0000002b23037223 */ /* 0x040fe20000000003 */
[----:B------:R-:W-:Y:S01]  /*75a0*/  FFMA R15, R35, R44, R15 ;  /* 0x0000002c230f7223 */ /* 0x000fe2000000000f */
[----:B------:R-:W-:Y:S01]  /*75b0*/  FMUL R19, R33, R19 ;  /* 0x0000001321137220 */ /* 0x000fe20000400000 */
[C---:B------:R-:W-:Y:S01]  /*75c0*/  FFMA R12, R35.reuse, R45, R12 ;  /* 0x0000002d230c7223 */ /* 0x040fe2000000000c */
        /* <DEDUP_REMOVED lines=23> */
[----:B------:R-:W-:Y:S02]  /*7740*/  UIADD3 UR5, UPT, UPT, UR41, 0x20, URZ ;  /* 0x0000002029057890 */ /* 0x000fe4000fffe0ff */
[----:B------:R-:W-:Y:S02]  /*7750*/  UIADD3 UR4, UPT, UPT, UR10, 0x400, URZ ;  /* 0x000004000a047890 */ /* 0x000fe4000fffe0ff */
[----:B------:R-:W-:Y:S01]  /*7760*/  UIADD3.X UR9, UPT, UPT, URZ, UR55, URZ, UP0, !UPT ;  /* 0x00000037ff097290 */ /* 0x000fe200087fe4ff */
[----:B------:R-:W-:Y:S01]  /*7770*/  UMOV UR6, UR42 ;  /* 0x0000002a00067c82 */ /* 0x000fe20008000000 */
[----:B------:R-:W-:Y:S07]  /*7780*/  UMOV UR7, UR36 ;  /* 0x0000002400077c82 */ /* 0x000fee0008000000 */
[----:B------:R2:W-:Y:S02]  /*7790*/  UTMASTG.3D [UR4], [UR8] ;  /* 0x00000004080073b5 */ /* 0x0005e40008010000 */
[----:B--2---:R0:W-:Y:S02]  /*77a0*/  UTMACMDFLUSH ;  /* 0x00000000000079b7 */ /* 0x0041e40000000000 */
.L_x_129:
[----:B------:R-:W-:Y:S05]  /*77b0*/  BSYNC.RECONVERGENT B0 ;  /* 0x0000000000007941 */ /* 0x000fea0003800200 */
.L_x_128:
[----:B------:R-:W-:Y:S01]  /*77c0*/  UIADD3 UR43, UPT, UPT, UR43, 0x1, URZ ;  /* 0x000000012b2b7890 */ /* 0x000fe2000fffe0ff */
[----:B------:R-:W-:Y:S03]  /*77d0*/  BSSY.RECONVERGENT B0, `(.L_x_130) ;  /* 0x0000008000007945 */ /* 0x000fe60003800200 */
[----:B------:R-:W-:Y:S04]  /*77e0*/  UISETP.NE.AND UP0, UPT, UR43, 0x3, UPT ;  /* 0x000000032b00788c */ /* 0x000fe8000bf05270 */
[----:B------:R-:W-:Y:S02]  /*77f0*/  UISETP.EQ.XOR UP1, UPT, UR40, 0x3, !UP0 ;  /* 0x000000032800788c */ /* 0x000fe4000c722a70 */
[----:B------:R-:W-:Y:S02]  /*7800*/  USEL UR56, UR43, URZ, UP0 ;  /* 0x000000ff2b387287 */ /* 0x000fe40008000000 */
[----:B------:R-:W-:Y:S04]  /*7810*/  USEL UR4, URZ, 0x1, !UP1 ;  /* 0x00000001ff047887 */ /* 0x000fe8000c800000 */
[----:B------:R-:W-:Y:S01]  /*7820*/  ULOP3.LUT UR51, UR51, UR4, URZ, 0x3c, !UPT ;  /* 0x0000000433337292 */ /* 0x000fe2000f8e3cff */
[----:B------:R-:W-:Y:S11]  /*7830*/  @P0 BRA `(.L_x_131) ;  /* 0x0000000000040947 */ /* 0x000ff60003800000 */
[----:B------:R-:W-:Y:S04]  /*7840*/  DEPBAR.LE SB0, 0x1 ;  /* 0x000080400000791a */ /* 0x000fe80000000000 */
.L_x_131:
[----:B------:R-:W-:Y:S05]  /*7850*/  BSYNC.RECONVERGENT B0 ;  /* 0x0000000000007941 */ /* 0x000fea0003800200 */
.L_x_130:
[----:B------:R-:W-:Y:S01]  /*7860*/  BAR.SYNC.DEFER_BLOCKING 0x1, 0x80 ;  /* 0x0042000000007b1d */ /* 0x000fe20000010000 */
[----:B------:R-:W-:Y:S01]  /*7870*/  UISETP.NE.AND UP0, UPT, UR50, -0x2, UPT ;  /* 0xfffffffe3200788c */ /* 0x000fe2000bf05270 */
[----:B------:R-:W-:Y:S08]  /*7880*/  IADD3 R31, PT, PT, R31, 0x1, RZ ;  /* 0x000000011f1f7810 */ /* 0x000ff00007ffe0ff */
[----:B------:R-:W-:Y:S05]  /*7890*/  BRA.U !UP0, `(.L_x_132) ;  /* 0x0000000108287547 */ /* 0x000fea000b800000 */
[----:B------:R-:W-:Y:S01]  /*78a0*/  ISETP.NE.AND P0, PT, R74, RZ, PT ;  /* 0x000000ff4a00720c */ /* 0x000fe20003f05270 */
[----:B------:R-:W-:Y:S01]  /*78b0*/  IMAD.U32 R2, RZ, RZ, UR49 ;  /* 0x00000031ff027e24 */ /* 0x000fe2000f8e00ff */
[----:B------:R-:W-:Y:S01]  /*78c0*/  UIADD3 UR49, UPT, UPT, UR49, 0x1, URZ ;  /* 0x0000000131317890 */ /* 0x000fe2000fffe0ff */
[----:B------:R-:W-:Y:S03]  /*78d0*/  IMAD.U32 R0, RZ, RZ, UR37 ;  /* 0x00000025ff007e24 */ /* 0x000fe6000f8e00ff */
[----:B------:R-:W-:Y:S04]  /*78e0*/  UISETP.NE.AND UP0, UPT, UR49, 0x3, UPT ;  /* 0x000000033100788c */ /* 0x000fe8000bf05270 */
[----:B------:R-:W-:Y:S03]  /*78f0*/  USEL UR49, UR49, URZ, UP0 ;  /* 0x000000ff31317287 */ /* 0x000fe60008000000 */
[----:B------:R-:W-:Y:S05]  /*7900*/  @P0 LEA R2, R2, UR48, 0x3 ;  /* 0x0000003002020c11 */ /* 0x000fea000f8e18ff */
[----:B------:R-:W-:Y:S05]  /*7910*/  @P0 VIADD R2, R2, 0x1b8 ;  /* 0x000001b802020836 */ /* 0x000fea0000000000 */
[----:B------:R-:W-:Y:S04]  /*7920*/  @P0 PRMT R0, R0, 0x654, R2 ;  /* 0x0000065400000816 */ /* 0x000fe80000000002 */
[----:B------:R2:W-:Y:S03]  /*7930*/  @P0 SYNCS.ARRIVE.TRANS64.RED.A1T0 RZ, [R0+URZ], RZ ;  /* 0x000000ff00ff09a7 */ /* 0x0005e600081004ff */
.L_x_132:
[----:B------:R-:W-:Y:S01]  /*7940*/  ISETP.NE.AND P2, PT, R71, RZ, PT ;  /* 0x000000ff4700720c */ /* 0x000fe20003f45270 */
[----:B------:R-:W-:Y:S01]  /*7950*/  UIADD3 UR50, UPT, UPT, UR50, 0x2, URZ ;  /* 0x0000000232327890 */ /* 0x000fe2000fffe0ff */
[----:B------:R-:W-:Y:S01]  /*7960*/  ISETP.NE.AND P0, PT, R73, 0x2, PT ;  /* 0x000000024900780c */ /* 0x000fe20003f05270 */
[----:B------:R-:W-:Y:S01]  /*7970*/  IMAD.IADD R20, R29, 0x1, R58 ;  /* 0x000000011d147824 */ /* 0x000fe200078e023a */
[----:B------:R-:W-:Y:S01]  /*7980*/  ISETP.NE.AND P1, PT, R31, 0x4, PT ;  /* 0x000000041f00780c */ /* 0x000fe20003f25270 */
[----:B------:R-:W-:Y:S01]  /*7990*/  IMAD.IADD R21, R30, 0x1, R59 ;  /* 0x000000011e157824 */ /* 0x000fe200078e023b */
[----:B------:R-:W-:Y:S02]  /*79a0*/  SEL R2, RZ, 0x1, P0 ;  /* 0x00000001ff027807 */ /* 0x000fe40000000000 */
[----:B--2---:R-:W-:Y:S02]  /*79b0*/  SEL R0, RZ, 0x1, P1 ;  /* 0x00000001ff007807 */ /* 0x004fe40000800000 */
[----:B------:R-:W-:Y:S02]  /*79c0*/  LOP3.LUT R67, R67, R2, RZ, 0x3c, !PT ;  /* 0x0000000243437212 */ /* 0x000fe400078e3cff */
[----:B------:R-:W-:Y:S02]  /*79d0*/  LOP3.LUT R68, R68, R0, RZ, 0x3c, !PT ;  /* 0x0000000044447212 */ /* 0x000fe400078e3cff */
[----:B------:R-:W-:Y:S02]  /*79e0*/  @P2 R2UR UR36, R66 ;  /* 0x00000000422422ca */ /* 0x000fe400000e0000 */
[----:B------:R-:W-:Y:S02]  /*79f0*/  SEL R73, R73, RZ, P0 ;  /* 0x000000ff49497207 */ /* 0x000fe40000000000 */
[----:B------:R-:W-:Y:S01]  /*7a00*/  SEL R31, R31, RZ, P1 ;  /* 0x000000ff1f1f7207 */ /* 0x000fe20000800000 */
[----:B------:R-:W-:Y:S10]  /*7a10*/  @P2 BRA `(.L_x_133) ;  /* 0xffffffdc00e02947 */ /* 0x000ff4000383ffff */
[----:B------:R-:W-:-:S09]  /*7a20*/  UISETP.NE.AND UP0, UPT, UR53, URZ, UPT ;  /* 0x000000ff3500728c */ /* 0x000fd2000bf05270 */
[----:B------:R-:W-:Y:S05]  /*7a30*/  BRA.U !UP0, `(.L_x_134) ;  /* 0x0000000108487547 */ /* 0x000fea000b800000 */
[----:B------:R-:W2:Y:S02]  /*7a40*/  LDCU.64 UR4, c[0x0][0x890] ;  /* 0x00011200ff0477ac */ /* 0x000ea40008000a00 */
[----:B--2---:R-:W-:-:S04]  /*7a50*/  UISETP.NE.U32.AND UP0, UPT, UR4, URZ, UPT ;  /* 0x000000ff0400728c */ /* 0x004fc8000bf05070 */
[----:B------:R-:W-:-:S09]  /*7a60*/  UISETP.NE.AND.EX UP0, UPT, UR5, URZ, UPT, UP0 ;  /* 0x000000ff0500728c */ /* 0x000fd2000bf05300 */
[----:B------:R-:W-:Y:S05]  /*7a70*/  BRA.U UP0, `(.L_x_135) ;  /* 0x00000001000c7547 */ /* 0x000fea000b800000 */
[----:B------:R-:W-:-:S13]  /*7a80*/  FSETP.NEU.AND P0, PT, R35, RZ, PT ;  /* 0x000000ff2300720b */ /* 0x000fda0003f0d000 */
[----:B------:R-:W-:Y:S05]  /*7a90*/  @!P0 EXIT ;  /* 0x000000000000894d */ /* 0x000fea0003800000 */
[----:B------:R-:W-:Y:S05]  /*7aa0*/  BRA `(.L_x_134) ;  /* 0x00000000002c7947 */ /* 0x000fea0003800000 */
.L_x_135:
[----:B------:R-:W-:Y:S01]  /*7ab0*/  ISETP.NE.AND P0, PT, R72, RZ, PT ;  /* 0x000000ff4800720c */ /* 0x000fe20003f05270 */
[----:B------:R-:W-:-:S12]  /*7ac0*/  BSSY.RECONVERGENT B0, `(.L_x_134) ;  /* 0x0000009000007945 */ /* 0x000fd80003800200 */
[----:B------:R-:W-:Y:S05]  /*7ad0*/  @P0 BRA `(.L_x_136) ;  /* 0x0000000000140947 */ /* 0x000fea0003800000 */
[----:B------:R-:W2:Y:S02]  /*7ae0*/  LDCU.64 UR4, c[0x0][0x888] ;  /* 0x00011100ff0477ac */ /* 0x000ea40008000a00 */
[----:B--2---:R-:W-:-:S04]  /*7af0*/  ISETP.NE.U32.AND P0, PT, RZ, UR4, PT ;  /* 0x00000004ff007c0c */ /* 0x004fc8000bf05070 */
[----:B------:R-:W-:-:S13]  /*7b00*/  ISETP.NE.AND.EX P0, PT, RZ, UR5, PT, P0 ;  /* 0x00000005ff007c0c */ /* 0x000fda000bf05300 */
[----:B------:R-:W-:Y:S05]  /*7b10*/  @!P0 EXIT ;  /* 0x000000000000894d */ /* 0x000fea0003800000 */
[----:B------:R-:W-:Y:S05]  /*7b20*/  BRA `(.L_x_137) ;  /* 0x0000000000087947 */ /* 0x000fea0003800000 */
.L_x_136:
[----:B------:R-:W-:-:S13]  /*7b30*/  FSETP.NEU.AND P0, PT, R35, RZ, PT ;  /* 0x000000ff2300720b */ /* 0x000fda0003f0d000 */
[----:B------:R-:W-:Y:S05]  /*7b40*/  @!P0 EXIT ;  /* 0x000000000000894d */ /* 0x000fea0003800000 */
.L_x_137:
[----:B------:R-:W-:Y:S05]  /*7b50*/  BSYNC.RECONVERGENT B0 ;  /* 0x0000000000007941 */ /* 0x000fea0003800200 */
.L_x_134:
[----:B------:R-:W-:Y:S01]  /*7b60*/  ULEA UR4, UR49, UR48, 0x3 ;  /* 0x0000003031047291 */ /* 0x000fe2000f8e18ff */
[----:B------:R-:W-:-:S04]  /*7b70*/  DEPBAR.LE SB0, 0x0 ;  /* 0x000080000000791a */ /* 0x000fc80000000000 */
[----:B------:R-:W-:-:S04]  /*7b80*/  UIADD3 UR4, UPT, UPT, UR4, 0x1b8, URZ ;  /* 0x000001b804047890 */ /* 0x000fc8000fffe0ff */
[----:B------:R-:W-:-:S09]  /*7b90*/  UPRMT UR4, UR37, 0x654, UR4 ;  /* 0x0000065425047896 */ /* 0x000fd20008000004 */
[----:B------:R-:W-:Y:S01]  /*7ba0*/  SYNCS.ARRIVE.TRANS64.RED.A1T0 RZ, [UR4], RZ ;  /* 0x000000ffffff79a7 */ /* 0x000fe20008100404 */
[----:B------:R-:W-:Y:S05]  /*7bb0*/  EXIT ;  /* 0x000000000000794d */ /* 0x000fea0003800000 */
.L_x_20:
[----:B--2---:R2:W1:Y:S02]  /*7bc0*/  SYNCS.PHASECHK.TRANS64.TRYWAIT P0, [R2+URZ+0x250], R3 ;  /* 0x00025003020075a7 */ /* 0x00446400080011ff */
[----:B-1----:R-:W-:Y:S05]  /*7bd0*/  @!P0 NANOSLEEP.SYNCS 0x989680 ;  /* 0x009896800000895d */ /* 0x002fea0003900000 */
[----:B------:R-:W1:Y:S02]  /*7be0*/  @!P0 SYNCS.PHASECHK.TRANS64 P0, [R2+URZ+0x250], R3 ;  /* 0x00025003020085a7 */ /* 0x000e6400080010ff */
[----:B-1----:R-:W-:Y:S05]  /*7bf0*/  @!P0 BRA `(.L_x_20) ;  /* 0xfffffffc00f08947 */ /* 0x002fea000383ffff */
[----:B------:R-:W-:Y:S05]  /*7c00*/  BRA `(.L_x_138) ;  /* 0xffffff9c00287947 */ /* 0x000fea000383ffff */
.L_x_23:
[----:B-1----:R-:W-:-:S07]  /*7c10*/  MOV R2, UR33 ;  /* 0x0000002100027c02 */ /* 0x002fce0008000f00 */
.L_x_139:
[----:B-1----:R1:W2:Y:S02]  /*7c20*/  SYNCS.PHASECHK.TRANS64.TRYWAIT P0, [R2+URZ+0xd0], R4 ;  /* 0x0000d004020075a7 */ /* 0x0022a400080011ff */
[----:B--2---:R-:W-:Y:S05]  /*7c30*/  @!P0 NANOSLEEP.SYNCS 0x989680 ;  /* 0x009896800000895d */ /* 0x004fea0003900000 */
[----:B------:R-:W2:Y:S02]  /*7c40*/  @!P0 SYNCS.PHASECHK.TRANS64 P0, [R2+URZ+0xd0], R4 ;  /* 0x0000d004020085a7 */ /* 0x000ea400080010ff */
[----:B--2---:R-:W-:Y:S05]  /*7c50*/  @!P0 BRA `(.L_x_139) ;  /* 0xfffffffc00f08947 */ /* 0x004fea000383ffff */
[----:B------:R-:W-:Y:S05]  /*7c60*/  BRA `(.L_x_22) ;  /* 0xffffff9c00787947 */ /* 0x000fea000383ffff */
.L_x_29:
[----:B-1----:R-:W-:-:S07]  /*7c70*/  MOV R2, UR17 ;  /* 0x0000001100027c02 */ /* 0x002fce0008000f00 */
.L_x_140:
[----:B-1----:R1:W2:Y:S02]  /*7c80*/  SYNCS.PHASECHK.TRANS64.TRYWAIT P0, [R2+URZ+0xd0], R4 ;  /* 0x0000d004020075a7 */ /* 0x0022a400080011ff */
[----:B--2---:R-:W-:Y:S05]  /*7c90*/  @!P0 NANOSLEEP.SYNCS 0x989680 ;  /* 0x009896800000895d */ /* 0x004fea0003900000 */
[----:B------:R-:W2:Y:S02]  /*7ca0*/  @!P0 SYNCS.PHASECHK.TRANS64 P0, [R2+URZ+0xd0], R4 ;  /* 0x0000d004020085a7 */ /* 0x000ea400080010ff */
[----:B--2---:R-:W-:Y:S05]  /*7cb0*/  @!P0 BRA `(.L_x_140) ;  /* 0xfffffffc00f08947 */ /* 0x004fea000383ffff */
[----:B------:R-:W-:Y:S05]  /*7cc0*/  BRA `(.L_x_28) ;  /* 0xffffffa0001c7947 */ /* 0x000fea000383ffff */
.L_x_33:
[----:B-1----:R1:W2:Y:S02]  /*7cd0*/  SYNCS.PHASECHK.TRANS64.TRYWAIT P0, [R2+URZ+0x1e0], R3 ;  /* 0x0001e003020075a7 */ /* 0x0022a400080011ff */
[----:B--2---:R-:W-:Y:S05]  /*7ce0*/  @!P0 NANOSLEEP.SYNCS 0x989680 ;  /* 0x009896800000895d */ /* 0x004fea0003900000 */
[----:B------:R-:W2:Y:S02]  /*7cf0*/  @!P0 SYNCS.PHASECHK.TRANS64 P0, [R2+URZ+0x1e0], R3 ;  /* 0x0001e003020085a7 */ /* 0x000ea400080010ff */
[----:B--2---:R-:W-:Y:S05]  /*7d00*/  @!P0 BRA `(.L_x_33) ;  /* 0xfffffffc00f08947 */ /* 0x004fea000383ffff */
[----:B------:R-:W-:Y:S05]  /*7d10*/  BRA `(.L_x_141) ;  /* 0xffffffa000a87947 */ /* 0x000fea000383ffff */
.L_x_37:
[----:B----4-:R-:W-:-:S07]  /*7d20*/  MOV R0, UR5 ;  /* 0x0000000500007c02 */ /* 0x010fce0008000f00 */
.L_x_142:
[----:B-1----:R1:W2:Y:S02]  /*7d30*/  SYNCS.PHASECHK.TRANS64.TRYWAIT P0, [R0+URZ], R2 ;  /* 0x00000002000075a7 */ /* 0x0022a400080011ff */
[----:B--2---:R-:W-:Y:S05]  /*7d40*/  @!P0 NANOSLEEP.SYNCS 0x989680 ;  /* 0x009896800000895d */ /* 0x004fea0003900000 */
[----:B------:R-:W2:Y:S02]  /*7d50*/  @!P0 SYNCS.PHASECHK.TRANS64 P0, [R0+URZ], R2 ;  /* 0x00000002000085a7 */ /* 0x000ea400080010ff */
[----:B--2---:R-:W-:Y:S05]  /*7d60*/  @!P0 BRA `(.L_x_142) ;  /* 0xfffffffc00f08947 */ /* 0x004fea000383ffff */
[----:B------:R-:W-:Y:S05]  /*7d70*/  BRA `(.L_x_143) ;  /* 0xffffffa800187947 */ /* 0x000fea000383ffff */
.L_x_38:
[----:B----4-:R-:W-:-:S07]  /*7d80*/  MOV R0, UR5 ;  /* 0x0000000500007c02 */ /* 0x010fce0008000f00 */
.L_x_144:
[----:B-1----:R1:W2:Y:S02]  /*7d90*/  SYNCS.PHASECHK.TRANS64.TRYWAIT P0, [R0+URZ], R3 ;  /* 0x00000003000075a7 */ /* 0x0022a400080011ff */
[----:B--2---:R-:W-:Y:S05]  /*7da0*/  @!P0 NANOSLEEP.SYNCS 0x989680 ;  /* 0x009896800000895d */ /* 0x004fea0003900000 */
[----:B------:R-:W2:Y:S02]  /*7db0*/  @!P0 SYNCS.PHASECHK.TRANS64 P0, [R0+URZ], R3 ;  /* 0x00000003000085a7 */ /* 0x000ea400080010ff */
[----:B--2---:R-:W-:Y:S05]  /*7dc0*/  @!P0 BRA `(.L_x_144) ;  /* 0xfffffffc00f08947 */ /* 0x004fea000383ffff */
[----:B------:R-:W-:Y:S05]  /*7dd0*/  BRA `(.L_x_145) ;  /* 0xffffffa800247947 */ /* 0x000fea000383ffff */
.L_x_39:
[----:B----4-:R-:W-:-:S07]  /*7de0*/  MOV R0, UR5 ;  /* 0x0000000500007c02 */ /* 0x010fce0008000f00 */
.L_x_146:
[----:B-1----:R1:W2:Y:S02]  /*7df0*/  SYNCS.PHASECHK.TRANS64.TRYWAIT P0, [R0+URZ], R3 ;  /* 0x00000003000075a7 */ /* 0x0022a400080011ff */
[----:B--2---:R-:W-:Y:S05]  /*7e00*/  @!P0 NANOSLEEP.SYNCS 0x989680 ;  /* 0x009896800000895d */ /* 0x004fea0003900000 */
[----:B------:R-:W2:Y:S02]  /*7e10*/  @!P0 SYNCS.PHASECHK.TRANS64 P0, [R0+URZ], R3 ;  /* 0x00000003000085a7 */ /* 0x000ea400080010ff */
[----:B--2---:R-:W-:Y:S05]  /*7e20*/  @!P0 BRA `(.L_x_146) ;  /* 0xfffffffc00f08947 */ /* 0x004fea000383ffff */
[----:B------:R-:W-:Y:S05]  /*7e30*/  BRA `(.L_x_147) ;  /* 0xffffffa800307947 */ /* 0x000fea000383ffff */
.L_x_40:
[----:B----4-:R-:W-:-:S07]  /*7e40*/  MOV R0, UR5 ;  /* 0x0000000500007c02 */ /* 0x010fce0008000f00 */
.L_x_148:
[----:B-1----:R1:W2:Y:S02]  /*7e50*/  SYNCS.PHASECHK.TRANS64.TRYWAIT P0, [R0+URZ], R3 ;  /* 0x00000003000075a7 */ /* 0x0022a400080011ff */
[----:B--2---:R-:W-:Y:S05]  /*7e60*/  @!P0 NANOSLEEP.SYNCS 0x989680 ;  /* 0x009896800000895d */ /* 0x004fea0003900000 */
[----:B------:R-:W2:Y:S02]  /*7e70*/  @!P0 SYNCS.PHASECHK.TRANS64 P0, [R0+URZ], R3 ;  /* 0x00000003000085a7 */ /* 0x000ea400080010ff */
[----:B--2---:R-:W-:Y:S05]  /*7e80*/  @!P0 BRA `(.L_x_148) ;  /* 0xfffffffc00f08947 */ /* 0x004fea000383ffff */
[----:B------:R-:W-:Y:S05]  /*7e90*/  BRA `(.L_x_149) ;  /* 0xffffffa8003c7947 */ /* 0x000fea000383ffff */
.L_x_41:
[----:B----4-:R-:W-:-:S07]  /*7ea0*/  MOV R0, UR5 ;  /* 0x0000000500007c02 */ /* 0x010fce0008000f00 */
.L_x_150:
[----:B-1----:R1:W2:Y:S02]  /*7eb0*/  SYNCS.PHASECHK.TRANS64.TRYWAIT P0, [R0+URZ], R3 ;  /* 0x00000003000075a7 */ /* 0x0022a400080011ff */
[----:B--2---:R-:W-:Y:S05]  /*7ec0*/  @!P0 NANOSLEEP.SYNCS 0x989680 ;  /* 0x009896800000895d */ /* 0x004fea0003900000 */
[----:B------:R-:W2:Y:S02]  /*7ed0*/  @!P0 SYNCS.PHASECHK.TRANS64 P0, [R0+URZ], R3 ;  /* 0x00000003000085a7 */ /* 0x000ea400080010ff */
[----:B--2---:R-:W-:Y:S05]  /*7ee0*/  @!P0 BRA `(.L_x_150) ;  /* 0xfffffffc00f08947 */ /* 0x004fea000383ffff */
[----:B------:R-:W-:Y:S05]  /*7ef0*/  BRA `(.L_x_151) ;  /* 0xffffffa800487947 */ /* 0x000fea000383ffff */
.L_x_42:
[----:B----4-:R-:W-:-:S07]  /*7f00*/  MOV R0, UR5 ;  /* 0x0000000500007c02 */ /* 0x010fce0008000f00 */
.L_x_152:
[----:B-1----:R1:W2:Y:S02]  /*7f10*/  SYNCS.PHASECHK.TRANS64.TRYWAIT P0, [R0+URZ], R3 ;  /* 0x00000003000075a7 */ /* 0x0022a400080011ff */
[----:B--2---:R-:W-:Y:S05]  /*7f20*/  @!P0 NANOSLEEP.SYNCS 0x989680 ;  /* 0x009896800000895d */ /* 0x004fea0003900000 */
[----:B------:R-:W2:Y:S02]  /*7f30*/  @!P0 SYNCS.PHASECHK.TRANS64 P0, [R0+URZ], R3 ;  /* 0x00000003000085a7 */ /* 0x000ea400080010ff */
[----:B--2---:R-:W-:Y:S05]  /*7f40*/  @!P0 BRA `(.L_x_152) ;  /* 0xfffffffc00f08947 */ /* 0x004fea000383ffff */
[----:B------:R-:W-:Y:S05]  /*7f50*/  BRA `(.L_x_153) ;  /* 0xffffffa800547947 */ /* 0x000fea000383ffff */
.L_x_43:
[----:B----4-:R-:W-:-:S07]  /*7f60*/  MOV R0, UR5 ;  /* 0x0000000500007c02 */ /* 0x010fce0008000f00 */
.L_x_154:
[----:B-1----:R1:W2:Y:S02]  /*7f70*/  SYNCS.PHASECHK.TRANS64.TRYWAIT P0, [R0+URZ], R3 ;  /* 0x00000003000075a7 */ /* 0x0022a400080011ff */
[----:B--2---:R-:W-:Y:S05]  /*7f80*/  @!P0 NANOSLEEP.SYNCS 0x989680 ;  /* 0x009896800000895d */ /* 0x004fea0003900000 */
[----:B------:R-:W2:Y:S02]  /*7f90*/  @!P0 SYNCS.PHASECHK.TRANS64 P0, [R0+URZ], R3 ;  /* 0x00000003000085a7 */ /* 0x000ea400080010ff */
[----:B--2---:R-:W-:Y:S05]  /*7fa0*/  @!P0 BRA `(.L_x_154) ;  /* 0xfffffffc00f08947 */ /* 0x004fea000383ffff */
[----:B------:R-:W-:Y:S05]  /*7fb0*/  BRA `(.L_x_155) ;  /* 0xffffffa800607947 */ /* 0x000fea000383ffff */
.L_x_44:
[----:B----4-:R-:W-:-:S07]  /*7fc0*/  MOV R0, UR5 ;  /* 0x0000000500007c02 */ /* 0x010fce0008000f00 */
.L_x_156:
[----:B-1----:R1:W2:Y:S02]  /*7fd0*/  SYNCS.PHASECHK.TRANS64.TRYWAIT P0, [R0+URZ], R3 ;  /* 0x00000003000075a7 */ /* 0x0022a400080011ff */
[----:B--2---:R-:W-:Y:S05]  /*7fe0*/  @!P0 NANOSLEEP.SYNCS 0x989680 ;  /* 0x009896800000895d */ /* 0x004fea0003900000 */
[----:B------:R-:W2:Y:S02]  /*7ff0*/  @!P0 SYNCS.PHASECHK.TRANS64 P0, [R0+URZ], R3 ;  /* 0x00000003000085a7 */ /* 0x000ea400080010ff */
[----:B--2---:R-:W-:Y:S05]  /*8000*/  @!P0 BRA `(.L_x_156) ;  /* 0xfffffffc00f08947 */ /* 0x004fea000383ffff */
[----:B------:R-:W-:Y:S05]  /*8010*/  BRA `(.L_x_157) ;  /* 0xffffffa8006c7947 */ /* 0x000fea000383ffff */
.L_x_45:
[----:B----4-:R-:W-:-:S07]  /*8020*/  MOV R0, UR5 ;  /* 0x0000000500007c02 */ /* 0x010fce0008000f00 */
.L_x_158:
[----:B-1----:R1:W2:Y:S02]  /*8030*/  SYNCS.PHASECHK.TRANS64.TRYWAIT P0, [R0+URZ], R3 ;  /* 0x00000003000075a7 */ /* 0x0022a400080011ff */
[----:B--2---:R-:W-:Y:S05]  /*8040*/  @!P0 NANOSLEEP.SYNCS 0x989680 ;  /* 0x009896800000895d */ /* 0x004fea0003900000 */
[----:B------:R-:W2:Y:S02]  /*8050*/  @!P0 SYNCS.PHASECHK.TRANS64 P0, [R0+URZ], R3 ;  /* 0x00000003000085a7 */ /* 0x000ea400080010ff */
[----:B--2---:R-:W-:Y:S05]  /*8060*/  @!P0 BRA `(.L_x_158) ;  /* 0xfffffffc00f08947 */ /* 0x004fea000383ffff */
[----:B------:R-:W-:Y:S05]  /*8070*/  BRA `(.L_x_159) ;  /* 0xffffffa800787947 */ /* 0x000fea000383ffff */
.L_x_46:
[----:B----4-:R-:W-:-:S07]  /*8080*/  MOV R0, UR5 ;  /* 0x0000000500007c02 */ /* 0x010fce0008000f00 */
.L_x_160:
[----:B-1----:R1:W2:Y:S02]  /*8090*/  SYNCS.PHASECHK.TRANS64.TRYWAIT P0, [R0+URZ], R3 ;  /* 0x00000003000075a7 */ /* 0x0022a400080011ff */
[----:B--2---:R-:W-:Y:S05]  /*80a0*/  @!P0 NANOSLEEP.SYNCS 0x989680 ;  /* 0x009896800000895d */ /* 0x004fea0003900000 */
[----:B------:R-:W2:Y:S02]  /*80b0*/  @!P0 SYNCS.PHASECHK.TRANS64 P0, [R0+URZ], R3 ;  /* 0x00000003000085a7 */ /* 0x000ea400080010ff */
[----:B--2---:R-:W-:Y:S05]  /*80c0*/  @!P0 BRA `(.L_x_160) ;  /* 0xfffffffc00f08947 */ /* 0x004fea000383ffff */
[----:B------:R-:W-:Y:S05]  /*80d0*/  BRA `(.L_x_161) ;  /* 0xffffffa800847947 */ /* 0x000fea000383ffff */
.L_x_47:
[----:B----4-:R-:W-:-:S07]  /*80e0*/  MOV R0, UR5 ;  /* 0x0000000500007c02 */ /* 0x010fce0008000f00 */
.L_x_162:
[----:B-1----:R1:W2:Y:S02]  /*80f0*/  SYNCS.PHASECHK.TRANS64.TRYWAIT P0, [R0+URZ], R3 ;  /* 0x00000003000075a7 */ /* 0x0022a400080011ff */
[----:B--2---:R-:W-:Y:S05]  /*8100*/  @!P0 NANOSLEEP.SYNCS 0x989680 ;  /* 0x009896800000895d */ /* 0x004fea0003900000 */
[----:B------:R-:W2:Y:S02]  /*8110*/  @!P0 SYNCS.PHASECHK.TRANS64 P0, [R0+URZ], R3 ;  /* 0x00000003000085a7 */ /* 0x000ea400080010ff */
[----:B--2---:R-:W-:Y:S05]  /*8120*/  @!P0 BRA `(.L_x_162) ;  /* 0xfffffffc00f08947 */ /* 0x004fea000383ffff */
[----:B------:R-:W-:Y:S05]  /*8130*/  BRA `(.L_x_163) ;  /* 0xffffffa800907947 */ /* 0x000fea000383ffff */
.L_x_48:
[----:B----4-:R-:W-:-:S07]  /*8140*/  MOV R0, UR5 ;  /* 0x0000000500007c02 */ /* 0x010fce0008000f00 */
.L_x_164:
[----:B-1----:R1:W2:Y:S02]  /*8150*/  SYNCS.PHASECHK.TRANS64.TRYWAIT P0, [R0+URZ], R3 ;  /* 0x00000003000075a7 */ /* 0x0022a400080011ff */
[----:B--2---:R-:W-:Y:S05]  /*8160*/  @!P0 NANOSLEEP.SYNCS 0x989680 ;  /* 0x009896800000895d */ /* 0x004fea0003900000 */
[----:B------:R-:W2:Y:S02]  /*8170*/  @!P0 SYNCS.PHASECHK.TRANS64 P0, [R0+URZ], R3 ;  /* 0x00000003000085a7 */ /* 0x000ea400080010ff */
[----:B--2---:R-:W-:Y:S05]  /*8180*/  @!P0 BRA `(.L_x_164) ;  /* 0xfffffffc00f08947 */ /* 0x004fea000383ffff */
[----:B------:R-:W-:Y:S05]  /*8190*/  BRA `(.L_x_165) ;  /* 0xffffffa8009c7947 */ /* 0x000fea000383ffff */
.L_x_49:
[----:B----4-:R-:W-:-:S07]  /*81a0*/  MOV R0, UR5 ;  /* 0x0000000500007c02 */ /* 0x010fce0008000f00 */
.L_x_166:
[----:B-1----:R1:W2:Y:S02]  /*81b0*/  SYNCS.PHASECHK.TRANS64.TRYWAIT P0, [R0+URZ], R3 ;  /* 0x00000003000075a7 */ /* 0x0022a400080011ff */
[----:B--2---:R-:W-:Y:S05]  /*81c0*/  @!P0 NANOSLEEP.SYNCS 0x989680 ;  /* 0x009896800000895d */ /* 0x004fea0003900000 */
[----:B------:R-:W2:Y:S02]  /*81d0*/  @!P0 SYNCS.PHASECHK.TRANS64 P0, [R0+URZ], R3 ;  /* 0x00000003000085a7 */ /* 0x000ea400080010ff */
[----:B--2---:R-:W-:Y:S05]  /*81e0*/  @!P0 BRA `(.L_x_166) ;  /* 0xfffffffc00f08947 */ /* 0x004fea000383ffff */
[----:B------:R-:W-:Y:S05]  /*81f0*/  BRA `(.L_x_167) ;  /* 0xffffffa800a87947 */ /* 0x000fea000383ffff */
.L_x_50:
[----:B----4-:R-:W-:-:S07]  /*8200*/  MOV R0, UR5 ;  /* 0x0000000500007c02 */ /* 0x010fce0008000f00 */
.L_x_168:
[----:B-1----:R1:W2:Y:S02]  /*8210*/  SYNCS.PHASECHK.TRANS64.TRYWAIT P0, [R0+URZ], R3 ;  /* 0x00000003000075a7 */ /* 0x0022a400080011ff */
[----:B--2---:R-:W-:Y:S05]  /*8220*/  @!P0 NANOSLEEP.SYNCS 0x989680 ;  /* 0x009896800000895d */ /* 0x004fea0003900000 */
[----:B------:R-:W2:Y:S02]  /*8230*/  @!P0 SYNCS.PHASECHK.TRANS64 P0, [R0+URZ], R3 ;  /* 0x00000003000085a7 */ /* 0x000ea400080010ff */
[----:B--2---:R-:W-:Y:S05]  /*8240*/  @!P0 BRA `(.L_x_168) ;  /* 0xfffffffc00f08947 */ /* 0x004fea000383ffff */
[----:B------:R-:W-:Y:S05]  /*8250*/  BRA `(.L_x_169) ;  /* 0xffffffa800b47947 */ /* 0x000fea000383ffff */
.L_x_51:
[----:B----4-:R-:W-:-:S07]  /*8260*/  MOV R0, UR5 ;  /* 0x0000000500007c02 */ /* 0x010fce0008000f00 */
.L_x_170:
[----:B-1----:R1:W2:Y:S02]  /*8270*/  SYNCS.PHASECHK.TRANS64.TRYWAIT P0, [R0+URZ], R3 ;  /* 0x00000003000075a7 */ /* 0x0022a400080011ff */
[----:B--2---:R-:W-:Y:S05]  /*8280*/  @!P0 NANOSLEEP.SYNCS 0x989680 ;  /* 0x009896800000895d */ /* 0x004fea0003900000 */
[----:B------:R-:W2:Y:S02]  /*8290*/  @!P0 SYNCS.PHASECHK.TRANS64 P0, [R0+URZ], R3 ;  /* 0x00000003000085a7 */ /* 0x000ea400080010ff */
[----:B--2---:R-:W-:Y:S05]  /*82a0*/  @!P0 BRA `(.L_x_170) ;  /* 0xfffffffc00f08947 */ /* 0x004fea000383ffff */
[----:B------:R-:W-:Y:S05]  /*82b0*/  BRA `(.L_x_171) ;  /* 0xffffffa800c07947 */ /* 0x000fea000383ffff */
.L_x_52:
[----:B----4-:R-:W-:-:S07]  /*82c0*/  MOV R0, UR5 ;  /* 0x0000000500007c02 */ /* 0x010fce0008000f00 */
.L_x_172:
[----:B-1----:R1:W2:Y:S02]  /*82d0*/  SYNCS.PHASECHK.TRANS64.TRYWAIT P0, [R0+URZ], R3 ;  /* 0x00000003000075a7 */ /* 0x0022a400080011ff */
[----:B--2---:R-:W-:Y:S05]  /*82e0*/  @!P0 NANOSLEEP.SYNCS 0x989680 ;  /* 0x009896800000895d */ /* 0x004fea0003900000 */
[----:B------:R-:W2:Y:S02]  /*82f0*/  @!P0 SYNCS.PHASECHK.TRANS64 P0, [R0+URZ], R3 ;  /* 0x00000003000085a7 */ /* 0x000ea400080010ff */
[----:B--2---:R-:W-:Y:S05]  /*8300*/  @!P0 BRA `(.L_x_172) ;  /* 0xfffffffc00f08947 */ /* 0x004fea000383ffff */
[----:B------:R-:W-:Y:S05]  /*8310*/  BRA `(.L_x_173) ;  /* 0xffffffa800cc7947 */ /* 0x000fea000383ffff */
.L_x_53:
[----:B----4-:R-:W-:-:S07]  /*8320*/  MOV R0, UR5 ;  /* 0x0000000500007c02 */ /* 0x010fce0008000f00 */
.L_x_174:
[----:B-1----:R1:W2:Y:S02]  /*8330*/  SYNCS.PHASECHK.TRANS64.TRYWAIT P0, [R0+URZ], R3 ;  /* 0x00000003000075a7 */ /* 0x0022a400080011ff */
[----:B--2---:R-:W-:Y:S05]  /*8340*/  @!P0 NANOSLEEP.SYNCS 0x989680 ;  /* 0x009896800000895d */ /* 0x004fea0003900000 */
[----:B------:R-:W2:Y:S02]  /*8350*/  @!P0 SYNCS.PHASECHK.TRANS64 P0, [R0+URZ], R3 ;  /* 0x00000003000085a7 */ /* 0x000ea400080010ff */
[----:B--2---:R-:W-:Y:S05]  /*8360*/  @!P0 BRA `(.L_x_174) ;  /* 0xfffffffc00f08947 */ /* 0x004fea000383ffff */
[----:B------:R-:W-:Y:S05]  /*8370*/  BRA `(.L_x_175) ;  /* 0xffffffa800d87947 */ /* 0x000fea000383ffff */
.L_x_54:
[----:B----4-:R-:W-:-:S07]  /*8380*/  MOV R0, UR5 ;  /* 0x0000000500007c02 */ /* 0x010fce0008000f00 */
.L_x_176:
[----:B-1----:R1:W2:Y:S02]  /*8390*/  SYNCS.PHASECHK.TRANS64.TRYWAIT P0, [R0+URZ], R3 ;  /* 0x00000003000075a7 */ /* 0x0022a400080011ff */
[----:B--2---:R-:W-:Y:S05]  /*83a0*/  @!P0 NANOSLEEP.SYNCS 0x989680 ;  /* 0x009896800000895d */ /* 0x004fea0003900000 */
[----:B------:R-:W2:Y:S02]  /*83b0*/  @!P0 SYNCS.PHASECHK.TRANS64 P0, [R0+URZ], R3 ;  /* 0x00000003000085a7 */ /* 0x000ea400080010ff */
[----:B--2---:R-:W-:Y:S05]  /*83c0*/  @!P0 BRA `(.L_x_176) ;  /* 0xfffffffc00f08947 */ /* 0x004fea000383ffff */
[----:B------:R-:W-:Y:S05]  /*83d0*/  BRA `(.L_x_177) ;  /* 0xffffffa800e47947 */ /* 0x000fea000383ffff */
.L_x_55:
[----:B----4-:R-:W-:-:S07]  /*83e0*/  MOV R0, UR5 ;  /* 0x0000000500007c02 */ /* 0x010fce0008000f00 */
.L_x_178:
[----:B-1----:R1:W2:Y:S02]  /*83f0*/  SYNCS.PHASECHK.TRANS64.TRYWAIT P0, [R0+URZ], R3 ;  /* 0x00000003000075a7 */ /* 0x0022a400080011ff */
[----:B--2---:R-:W-:Y:S05]  /*8400*/  @!P0 NANOSLEEP.SYNCS 0x989680 ;  /* 0x009896800000895d */ /* 0x004fea0003900000 */
[----:B------:R-:W2:Y:S02]  /*8410*/  @!P0 SYNCS.PHASECHK.TRANS64 P0, [R0+URZ], R3 ;  /* 0x00000003000085a7 */ /* 0x000ea400080010ff */
[----:B--2---:R-:W-:Y:S05]  /*8420*/  @!P0 BRA `(.L_x_178) ;  /* 0xfffffffc00f08947 */ /* 0x004fea000383ffff */
[----:B------:R-:W-:Y:S05]  /*8430*/  BRA `(.L_x_179) ;  /* 0xffffffa800f07947 */ /* 0x000fea000383ffff */
.L_x_56:
[----:B----4-:R-:W-:-:S07]  /*8440*/  MOV R0, UR5 ;  /* 0x0000000500007c02 */ /* 0x010fce0008000f00 */
.L_x_180:
[----:B-1----:R1:W2:Y:S02]  /*8450*/  SYNCS.PHASECHK.TRANS64.TRYWAIT P0, [R0+URZ], R3 ;  /* 0x00000003000075a7 */ /* 0x0022a400080011ff */
[----:B--2---:R-:W-:Y:S05]  /*8460*/  @!P0 NANOSLEEP.SYNCS 0x989680 ;  /* 0x009896800000895d */ /* 0x004fea0003900000 */
[----:B------:R-:W2:Y:S02]  /*8470*/  @!P0 SYNCS.PHASECHK.TRANS64 P0, [R0+URZ], R3 ;  /* 0x00000003000085a7 */ /* 0x000ea400080010ff */
[----:B--2---:R-:W-:Y:S05]  /*8480*/  @!P0 BRA `(.L_x_180) ;  /* 0xfffffffc00f08947 */ /* 0x004fea000383ffff */
[----:B------:R-:W-:Y:S05]  /*8490*/  BRA `(.L_x_181) ;  /* 0xffffffa800fc7947 */ /* 0x000fea000383ffff */
.L_x_57:
[----:B----4-:R-:W-:-:S07]  /*84a0*/  MOV R0, UR5 ;  /* 0x0000000500007c02 */ /* 0x010fce0008000f00 */
.L_x_182:
[----:B-1----:R1:W2:Y:S02]  /*84b0*/  SYNCS.PHASECHK.TRANS64.TRYWAIT P0, [R0+URZ], R3 ;  /* 0x00000003000075a7 */ /* 0x0022a400080011ff */
[----:B--2---:R-:W-:Y:S05]  /*84c0*/  @!P0 NANOSLEEP.SYNCS 0x989680 ;  /* 0x009896800000895d */ /* 0x004fea0003900000 */
[----:B------:R-:W2:Y:S02]  /*84d0*/  @!P0 SYNCS.PHASECHK.TRANS64 P0, [R0+URZ], R3 ;  /* 0x00000003000085a7 */ /* 0x000ea400080010ff */
[----:B--2---:R-:W-:Y:S05]  /*84e0*/  @!P0 BRA `(.L_x_182) ;  /* 0xfffffffc00f08947 */ /* 0x004fea000383ffff */
[----:B------:R-:W-:Y:S05]  /*84f0*/  BRA `(.L_x_183) ;  /* 0xffffffac00087947 */ /* 0x000fea000383ffff */
.L_x_58:
[----:B----4-:R-:W-:-:S07]  /*8500*/  MOV R0, UR5 ;  /* 0x0000000500007c02 */ /* 0x010fce0008000f00 */
.L_x_184:
[----:B-1----:R1:W2:Y:S02]  /*8510*/  SYNCS.PHASECHK.TRANS64.TRYWAIT P0, [R0+URZ], R3 ;  /* 0x00000003000075a7 */ /* 0x0022a400080011ff */
[----:B--2---:R-:W-:Y:S05]  /*8520*/  @!P0 NANOSLEEP.SYNCS 0x989680 ;  /* 0x009896800000895d */ /* 0x004fea0003900000 */
[----:B------:R-:W2:Y:S02]  /*8530*/  @!P0 SYNCS.PHASECHK.TRANS64 P0, [R0+URZ], R3 ;  /* 0x00000003000085a7 */ /* 0x000ea400080010ff */
[----:B--2---:R-:W-:Y:S05]  /*8540*/  @!P0 BRA `(.L_x_184) ;  /* 0xfffffffc00f08947 */ /* 0x004fea000383ffff */
[----:B------:R-:W-:Y:S05]  /*8550*/  BRA `(.L_x_185) ;  /* 0xffffffac00147947 */ /* 0x000fea000383ffff */
.L_x_59:
[----:B----4-:R-:W-:-:S07]  /*8560*/  MOV R0, UR5 ;  /* 0x0000000500007c02 */ /* 0x010fce0008000f00 */
.L_x_186:
[----:B-1----:R1:W2:Y:S02]  /*8570*/  SYNCS.PHASECHK.TRANS64.TRYWAIT P0, [R0+URZ], R3 ;  /* 0x00000003000075a7 */ /* 0x0022a400080011ff */
[----:B--2---:R-:W-:Y:S05]  /*8580*/  @!P0 NANOSLEEP.SYNCS 0x989680 ;  /* 0x009896800000895d */ /* 0x004fea0003900000 */
[----:B------:R-:W2:Y:S02]  /*8590*/  @!P0 SYNCS.PHASECHK.TRANS64 P0, [R0+URZ], R3 ;  /* 0x00000003000085a7 */ /* 0x000ea400080010ff */
[----:B--2---:R-:W-:Y:S05]  /*85a0*/  @!P0 BRA `(.L_x_186) ;  /* 0xfffffffc00f08947 */ /* 0x004fea000383ffff */
[----:B------:R-:W-:Y:S05]  /*85b0*/  BRA `(.L_x_187) ;  /* 0xffffffac00207947 */ /* 0x000fea000383ffff */
.L_x_60:
[----:B----4-:R-:W-:-:S07]  /*85c0*/  MOV R0, UR5 ;  /* 0x0000000500007c02 */ /* 0x010fce0008000f00 */
.L_x_188:
[----:B-1----:R1:W2:Y:S02]  /*85d0*/  SYNCS.PHASECHK.TRANS64.TRYWAIT P0, [R0+URZ], R3 ;  /* 0x00000003000075a7 */ /* 0x0022a400080011ff */
[----:B--2---:R-:W-:Y:S05]  /*85e0*/  @!P0 NANOSLEEP.SYNCS 0x989680 ;  /* 0x009896800000895d */ /* 0x004fea0003900000 */
[----:B------:R-:W2:Y:S02]  /*85f0*/  @!P0 SYNCS.PHASECHK.TRANS64 P0, [R0+URZ], R3 ;  /* 0x00000003000085a7 */ /* 0x000ea400080010ff */
[----:B--2---:R-:W-:Y:S05]  /*8600*/  @!P0 BRA `(.L_x_188) ;  /* 0xfffffffc00f08947 */ /* 0x004fea000383ffff */
[----:B------:R-:W-:Y:S05]  /*8610*/  BRA `(.L_x_189) ;  /* 0xffffffac002c7947 */ /* 0x000fea000383ffff */
.L_x_61:
[----:B----4-:R-:W-:-:S07]  /*8620*/  MOV R0, UR5 ;  /* 0x0000000500007c02 */ /* 0x010fce0008000f00 */
.L_x_190:
[----:B-1----:R1:W2:Y:S02]  /*8630*/  SYNCS.PHASECHK.TRANS64.TRYWAIT P0, [R0+URZ], R3 ;  /* 0x00000003000075a7 */ /* 0x0022a400080011ff */
[----:B--2---:R-:W-:Y:S05]  /*8640*/  @!P0 NANOSLEEP.SYNCS 0x989680 ;  /* 0x009896800000895d */ /* 0x004fea0003900000 */
[----:B------:R-:W2:Y:S02]  /*8650*/  @!P0 SYNCS.PHASECHK.TRANS64 P0, [R0+URZ], R3 ;  /* 0x00000003000085a7 */ /* 0x000ea400080010ff */
[----:B--2---:R-:W-:Y:S05]  /*8660*/  @!P0 BRA `(.L_x_190) ;  /* 0xfffffffc00f08947 */ /* 0x004fea000383ffff */
[----:B------:R-:W-:Y:S05]  /*8670*/  BRA `(.L_x_191) ;  /* 0xffffffac00387947 */ /* 0x000fea000383ffff */
.L_x_64:
[----:B-1----:R1:W2:Y:S02]  /*8680*/  SYNCS.PHASECHK.TRANS64.TRYWAIT P0, [R0+URZ+0x240], R4 ;  /* 0x00024004000075a7 */ /* 0x0022a400080011ff */
[----:B--2---:R-:W-:Y:S05]  /*8690*/  @!P0 NANOSLEEP.SYNCS 0x989680 ;  /* 0x009896800000895d */ /* 0x004fea0003900000 */
[----:B------:R-:W2:Y:S02]  /*86a0*/  @!P0 SYNCS.PHASECHK.TRANS64 P0, [R0+URZ+0x240], R4 ;  /* 0x00024004000085a7 */ /* 0x000ea400080010ff */
[----:B--2---:R-:W-:Y:S05]  /*86b0*/  @!P0 BRA `(.L_x_64) ;  /* 0xfffffffc00f08947 */ /* 0x004fea000383ffff */
[----:B------:R-:W-:Y:S05]  /*86c0*/  BRA `(.L_x_192) ;  /* 0xffffffac00947947 */ /* 0x000fea000383ffff */
.L_x_65:
[----:B------:R-:W-:-:S07]  /*86d0*/  MOV R0, UR5 ;  /* 0x0000000500007c02 */ /* 0x000fce0008000f00 */
.L_x_193:
[----:B-1----:R1:W2:Y:S02]  /*86e0*/  SYNCS.PHASECHK.TRANS64.TRYWAIT P0, [R0+URZ+0x1f0], R5 ;  /* 0x0001f005000075a7 */ /* 0x0022a400080011ff */
[----:B--2---:R-:W-:Y:S05]  /*86f0*/  @!P0 NANOSLEEP.SYNCS 0x989680 ;  /* 0x009896800000895d */ /* 0x004fea0003900000 */
[----:B------:R-:W2:Y:S02]  /*8700*/  @!P0 SYNCS.PHASECHK.TRANS64 P0, [R0+URZ+0x1f0], R5 ;  /* 0x0001f005000085a7 */ /* 0x000ea400080010ff */
[----:B--2---:R-:W-:Y:S05]  /*8710*/  @!P0 BRA `(.L_x_193) ;  /* 0xfffffffc00f08947 */ /* 0x004fea000383ffff */
[----:B------:R-:W-:Y:S05]  /*8720*/  BRA `(.L_x_194) ;  /* 0xffffffac00a47947 */ /* 0x000fea000383ffff */
.L_x_66:
[----:B-1----:R1:W2:Y:S02]  /*8730*/  SYNCS.PHASECHK.TRANS64.TRYWAIT P1, [R0+URZ+0x1e0], R4 ;  /* 0x0001e004000075a7 */ /* 0x0022a400080211ff */
[----:B--2---:R-:W-:Y:S05]  /*8740*/  @!P1 NANOSLEEP.SYNCS 0x989680 ;  /* 0x009896800000995d */ /* 0x004fea0003900000 */
[----:B------:R-:W2:Y:S02]  /*8750*/  @!P1 SYNCS.PHASECHK.TRANS64 P1, [R0+URZ+0x1e0], R4 ;  /* 0x0001e004000095a7 */ /* 0x000ea400080210ff */
[----:B--2---:R-:W-:Y:S05]  /*8760*/  @!P1 BRA `(.L_x_66) ;  /* 0xfffffffc00f09947 */ /* 0x004fea000383ffff */
[----:B------:R-:W-:Y:S05]  /*8770*/  BRA `(.L_x_195) ;  /* 0xffffffac00d47947 */ /* 0x000fea000383ffff */
.L_x_69:
[----:B------:R-:W-:-:S07]  /*8780*/  MOV R0, UR5 ;  /* 0x0000000500007c02 */ /* 0x000fce0008000f00 */
.L_x_196:
[----:B-1----:R1:W2:Y:S02]  /*8790*/  SYNCS.PHASECHK.TRANS64.TRYWAIT P0, [R0+URZ+0x1f0], R2 ;  /* 0x0001f002000075a7 */ /* 0x0022a400080011ff */
[----:B--2---:R-:W-:Y:S05]  /*87a0*/  @!P0 NANOSLEEP.SYNCS 0x989680 ;  /* 0x009896800000895d */ /* 0x004fea0003900000 */
[----:B------:R-:W2:Y:S02]  /*87b0*/  @!P0 SYNCS.PHASECHK.TRANS64 P0, [R0+URZ+0x1f0], R2 ;  /* 0x0001f002000085a7 */ /* 0x000ea400080010ff */
[----:B--2---:R-:W-:Y:S05]  /*87c0*/  @!P0 BRA `(.L_x_196) ;  /* 0xfffffffc00f08947 */ /* 0x004fea000383ffff */
[----:B------:R-:W-:Y:S05]  /*87d0*/  BRA `(.L_x_68) ;  /* 0xffffffb000287947 */ /* 0x000fea000383ffff */
.L_x_76:
[----:B-1----:R1:W2:Y:S02]  /*87e0*/  SYNCS.PHASECHK.TRANS64.TRYWAIT P1, [R0+URZ+0x1e0], R2 ;  /* 0x0001e002000075a7 */ /* 0x0022a400080211ff */
[----:B--2---:R-:W-:Y:S05]  /*87f0*/  @!P1 NANOSLEEP.SYNCS 0x989680 ;  /* 0x009896800000995d */ /* 0x004fea0003900000 */
[----:B------:R-:W2:Y:S02]  /*8800*/  @!P1 SYNCS.PHASECHK.TRANS64 P1, [R0+URZ+0x1e0], R2 ;  /* 0x0001e002000095a7 */ /* 0x000ea400080210ff */
[----:B--2---:R-:W-:Y:S05]  /*8810*/  @!P1 BRA `(.L_x_76) ;  /* 0xfffffffc00f09947 */ /* 0x004fea000383ffff */
[----:B------:R-:W-:Y:S05]  /*8820*/  BRA `(.L_x_197) ;  /* 0xffffffb400847947 */ /* 0x000fea000383ffff */
.L_x_77:
[----:B------:R-:W-:-:S07]  /*8830*/  MOV R2, UR8 ;  /* 0x0000000800027c02 */ /* 0x000fce0008000f00 */
.L_x_198:
[----:B-1----:R1:W2:Y:S02]  /*8840*/  SYNCS.PHASECHK.TRANS64.TRYWAIT P0, [R2+URZ+0x220], R0 ;  /* 0x00022000020075a7 */ /* 0x0022a400080011ff */
[----:B--2---:R-:W-:Y:S05]  /*8850*/  @!P0 NANOSLEEP.SYNCS 0x989680 ;  /* 0x009896800000895d */ /* 0x004fea0003900000 */
[----:B------:R-:W2:Y:S02]  /*8860*/  @!P0 SYNCS.PHASECHK.TRANS64 P0, [R2+URZ+0x220], R0 ;  /* 0x00022000020085a7 */ /* 0x000ea400080010ff */
[----:B--2---:R-:W-:Y:S05]  /*8870*/  @!P0 BRA `(.L_x_198) ;  /* 0xfffffffc00f08947 */ /* 0x004fea000383ffff */
[----:B------:R-:W-:Y:S05]  /*8880*/  BRA `(.L_x_199) ;  /* 0xffffffb400d47947 */ /* 0x000fea000383ffff */
.L_x_80:
[----:B------:R-:W-:Y:S07]  /*8890*/  MOV R0, UR7 ;  /* 0x0000000700007c02 */ /* 0x000fee0008000f00 */
.L_x_200:
[----:B-1----:R1:W2:Y:S02]  /*88a0*/  SYNCS.PHASECHK.TRANS64.TRYWAIT P0, [R0+URZ], R2 ;  /* 0x00000002000075a7 */ /* 0x0022a400080011ff */
[----:B--2---:R-:W-:Y:S05]  /*88b0*/  @!P0 NANOSLEEP.SYNCS 0x989680 ;  /* 0x009896800000895d */ /* 0x004fea0003900000 */
[----:B------:R-:W2:Y:S02]  /*88c0*/  @!P0 SYNCS.PHASECHK.TRANS64 P0, [R0+URZ], R2 ;  /* 0x00000002000085a7 */ /* 0x000ea400080010ff */
[----:B--2---:R-:W-:Y:S05]  /*88d0*/  @!P0 BRA `(.L_x_200) ;  /* 0xfffffffc00f08947 */ /* 0x004fea000383ffff */
[----:B------:R-:W-:Y:S05]  /*88e0*/  BRA `(.L_x_79) ;  /* 0xffffffb400f07947 */ /* 0x000fea000383ffff */
.L_x_83:
[----:B------:R-:W-:-:S07]  /*88f0*/  MOV R0, UR5 ;  /* 0x0000000500007c02 */ /* 0x000fce0008000f00 */
.L_x_201:
[----:B--2---:R2:W3:Y:S02]  /*8900*/  SYNCS.PHASECHK.TRANS64.TRYWAIT P0, [R0+URZ], R2 ;  /* 0x00000002000075a7 */ /* 0x0044e400080011ff */
[----:B---3--:R-:W-:Y:S05]  /*8910*/  @!P0 NANOSLEEP.SYNCS 0x989680 ;  /* 0x009896800000895d */ /* 0x008fea0003900000 */
[----:B------:R-:W3:Y:S02]  /*8920*/  @!P0 SYNCS.PHASECHK.TRANS64 P0, [R0+URZ], R2 ;  /* 0x00000002000085a7 */ /* 0x000ee400080010ff */
[----:B---3--:R-:W-:Y:S05]  /*8930*/  @!P0 BRA `(.L_x_201) ;  /* 0xfffffffc00f08947 */ /* 0x008fea000383ffff */
[----:B------:R-:W-:Y:S05]  /*8940*/  BRA `(.L_x_202) ;  /* 0xffffffb800a47947 */ /* 0x000fea000383ffff */
.L_x_84:
[----:B------:R-:W-:-:S07]  /*8950*/  MOV R0, UR5 ;  /* 0x0000000500007c02 */ /* 0x000fce0008000f00 */
.L_x_203:
[----:B-1----:R1:W2:Y:S02]  /*8960*/  SYNCS.PHASECHK.TRANS64.TRYWAIT P0, [R0+URZ], R3 ;  /* 0x00000003000075a7 */ /* 0x0022a400080011ff */
[----:B--2---:R-:W-:Y:S05]  /*8970*/  @!P0 NANOSLEEP.SYNCS 0x989680 ;  /* 0x009896800000895d */ /* 0x004fea0003900000 */
[----:B------:R-:W2:Y:S02]  /*8980*/  @!P0 SYNCS.PHASECHK.TRANS64 P0, [R0+URZ], R3 ;  /* 0x00000003000085a7 */ /* 0x000ea400080010ff */
[----:B--2---:R-:W-:Y:S05]  /*8990*/  @!P0 BRA `(.L_x_203) ;  /* 0xfffffffc00f08947 */ /* 0x004fea000383ffff */
[----:B------:R-:W-:Y:S05]  /*89a0*/  BRA `(.L_x_204) ;  /* 0xffffffb800b07947 */ /* 0x000fea000383ffff */
.L_x_85:
[----:B------:R-:W-:-:S07]  /*89b0*/  MOV R0, UR5 ;  /* 0x0000000500007c02 */ /* 0x000fce0008000f00 */
.L_x_205:
[----:B-1----:R1:W2:Y:S02]  /*89c0*/  SYNCS.PHASECHK.TRANS64.TRYWAIT P0, [R0+URZ], R3 ;  /* 0x00000003000075a7 */ /* 0x0022a400080011ff */
[----:B--2---:R-:W-:Y:S05]  /*89d0*/  @!P0 NANOSLEEP.SYNCS 0x989680 ;  /* 0x009896800000895d */ /* 0x004fea0003900000 */
[----:B------:R-:W2:Y:S02]  /*89e0*/  @!P0 SYNCS.PHASECHK.TRANS64 P0, [R0+URZ], R3 ;  /* 0x00000003000085a7 */ /* 0x000ea400080010ff */
[----:B--2---:R-:W-:Y:S05]  /*89f0*/  @!P0 BRA `(.L_x_205) ;  /* 0xfffffffc00f08947 */ /* 0x004fea000383ffff */
[----:B------:R-:W-:Y:S05]  /*8a00*/  BRA `(.L_x_206) ;  /* 0xffffffb800bc7947 */ /* 0x000fea000383ffff */
.L_x_86:
[----:B-1----:R-:W-:-:S07]  /*8a10*/  MOV R0, UR7 ;  /* 0x0000000700007c02 */ /* 0x002fce0008000f00 */
.L_x_207:
[----:B-1----:R1:W2:Y:S02]  /*8a20*/  SYNCS.PHASECHK.TRANS64.TRYWAIT P0, [R0+URZ], R2 ;  /* 0x00000002000075a7 */ /* 0x0022a400080011ff */
[----:B--2---:R-:W-:Y:S05]  /*8a30*/  @!P0 NANOSLEEP.SYNCS 0x989680 ;  /* 0x009896800000895d */ /* 0x004fea0003900000 */
[----:B------:R-:W2:Y:S02]  /*8a40*/  @!P0 SYNCS.PHASECHK.TRANS64 P0, [R0+URZ], R2 ;  /* 0x00000002000085a7 */ /* 0x000ea400080010ff */
[----:B--2---:R-:W-:Y:S05]  /*8a50*/  @!P0 BRA `(.L_x_207) ;  /* 0xfffffffc00f08947 */ /* 0x004fea000383ffff */
[----:B------:R-:W-:Y:S05]  /*8a60*/  BRA `(.L_x_208) ;  /* 0xffffffb800c87947 */ /* 0x000fea000383ffff */
.L_x_91:
[----:B--2---:R2:W3:Y:S02]  /*8a70*/  SYNCS.PHASECHK.TRANS64.TRYWAIT P0, [R0+URZ+0x1e0], R2 ;  /* 0x0001e002000075a7 */ /* 0x0044e400080011ff */
[----:B---3--:R-:W-:Y:S05]  /*8a80*/  @!P0 NANOSLEEP.SYNCS 0x989680 ;  /* 0x009896800000895d */ /* 0x008fea0003900000 */
[----:B------:R-:W3:Y:S02]  /*8a90*/  @!P0 SYNCS.PHASECHK.TRANS64 P0, [R0+URZ+0x1e0], R2 ;  /* 0x0001e002000085a7 */ /* 0x000ee400080010ff */
[----:B---3--:R-:W-:Y:S05]  /*8aa0*/  @!P0 BRA `(.L_x_91) ;  /* 0xfffffffc00f08947 */ /* 0x008fea000383ffff */
[----:B------:R-:W-:Y:S05]  /*8ab0*/  BRA `(.L_x_209) ;  /* 0xffffffbc00c07947 */ /* 0x000fea000383ffff */
.L_x_94:
[----:B------:R-:W-:Y:S07]  /*8ac0*/  MOV R0, UR7 ;  /* 0x0000000700007c02 */ /* 0x000fee0008000f00 */
.L_x_210:
[----:B--2---:R2:W3:Y:S02]  /*8ad0*/  SYNCS.PHASECHK.TRANS64.TRYWAIT P0, [R0+URZ+0x1d8], R2 ;  /* 0x0001d802000075a7 */ /* 0x0044e400080011ff */
[----:B---3--:R-:W-:Y:S05]  /*8ae0*/  @!P0 NANOSLEEP.SYNCS 0x989680 ;  /* 0x009896800000895d */ /* 0x008fea0003900000 */
[----:B------:R-:W3:Y:S02]  /*8af0*/  @!P0 SYNCS.PHASECHK.TRANS64 P0, [R0+URZ+0x1d8], R2 ;  /* 0x0001d802000085a7 */ /* 0x000ee400080010ff */
[----:B---3--:R-:W-:Y:S05]  /*8b00*/  @!P0 BRA `(.L_x_210) ;  /* 0xfffffffc00f08947 */ /* 0x008fea000383ffff */
[----:B------:R-:W-:Y:S05]  /*8b10*/  BRA `(.L_x_93) ;  /* 0xffffffc000a07947 */ /* 0x000fea000383ffff */
.L_x_97:
[----:B------:R-:W-:Y:S07]  /*8b20*/  MOV R0, UR15 ;  /* 0x0000000f00007c02 */ /* 0x000fee0008000f00 */
.L_x_211:
[----:B-1----:R1:W2:Y:S02]  /*8b30*/  SYNCS.PHASECHK.TRANS64.TRYWAIT P0, [R0+URZ+0x1b8], R9 ;  /* 0x0001b809000075a7 */ /* 0x0022a400080011ff */
[----:B--2---:R-:W-:Y:S05]  /*8b40*/  @!P0 NANOSLEEP.SYNCS 0x989680 ;  /* 0x009896800000895d */ /* 0x004fea0003900000 */
[----:B------:R-:W2:Y:S02]  /*8b50*/  @!P0 SYNCS.PHASECHK.TRANS64 P0, [R0+URZ+0x1b8], R9 ;  /* 0x0001b809000085a7 */ /* 0x000ea400080010ff */
[----:B--2---:R-:W-:Y:S05]  /*8b60*/  @!P0 BRA `(.L_x_211) ;  /* 0xfffffffc00f08947 */ /* 0x004fea000383ffff */
[----:B------:R-:W-:Y:S05]  /*8b70*/  BRA `(.L_x_212) ;  /* 0xffffffc400187947 */ /* 0x000fea000383ffff */
.L_x_98:
[----:B------:R-:W-:Y:S07]  /*8b80*/  MOV R0, UR13 ;  /* 0x0000000d00007c02 */ /* 0x000fee0008000f00 */
.L_x_213:
[----:B-1----:R1:W2:Y:S02]  /*8b90*/  SYNCS.PHASECHK.TRANS64.TRYWAIT P0, [R0+URZ+0x1b8], R20 ;  /* 0x0001b814000075a7 */ /* 0x0022a400080011ff */
[----:B--2---:R-:W-:Y:S05]  /*8ba0*/  @!P0 NANOSLEEP.SYNCS 0x989680 ;  /* 0x009896800000895d */ /* 0x004fea0003900000 */
[----:B------:R-:W2:Y:S02]  /*8bb0*/  @!P0 SYNCS.PHASECHK.TRANS64 P0, [R0+URZ+0x1b8], R20 ;  /* 0x0001b814000085a7 */ /* 0x000ea400080010ff */
[----:B--2---:R-:W-:Y:S05]  /*8bc0*/  @!P0 BRA `(.L_x_213) ;  /* 0xfffffffc00f08947 */ /* 0x004fea000383ffff */
[----:B------:R-:W-:Y:S05]  /*8bd0*/  BRA `(.L_x_214) ;  /* 0xffffffc400b87947 */ /* 0x000fea000383ffff */
.L_x_100:
[----:B------:R-:W-:-:S07]  /*8be0*/  MOV R0, UR4 ;  /* 0x0000000400007c02 */ /* 0x000fce0008000f00 */
.L_x_215:
[----:B-1----:R1:W3:Y:S02]  /*8bf0*/  SYNCS.PHASECHK.TRANS64.TRYWAIT P0, [R0+URZ], R2 ;  /* 0x00000002000075a7 */ /* 0x0022e400080011ff */
[----:B---3--:R-:W-:Y:S05]  /*8c00*/  @!P0 NANOSLEEP.SYNCS 0x989680 ;  /* 0x009896800000895d */ /* 0x008fea0003900000 */
[----:B------:R-:W3:Y:S02]  /*8c10*/  @!P0 SYNCS.PHASECHK.TRANS64 P0, [R0+URZ], R2 ;  /* 0x00000002000085a7 */ /* 0x000ee400080010ff */
[----:B---3--:R-:W-:Y:S05]  /*8c20*/  @!P0 BRA `(.L_x_215) ;  /* 0xfffffffc00f08947 */ /* 0x008fea000383ffff */
[----:B------:R-:W-:Y:S05]  /*8c30*/  BRA `(.L_x_216) ;  /* 0xffffffc800447947 */ /* 0x000fea000383ffff */
.L_x_101:
[----:B------:R-:W-:-:S07]  /*8c40*/  MOV R0, UR4 ;  /* 0x0000000400007c02 */ /* 0x000fce0008000f00 */
.L_x_217:
[----:B-1----:R1:W3:Y:S02]  /*8c50*/  SYNCS.PHASECHK.TRANS64.TRYWAIT P0, [R0+URZ], R2 ;  /* 0x00000002000075a7 */ /* 0x0022e400080011ff */
[----:B---3--:R-:W-:Y:S05]  /*8c60*/  @!P0 NANOSLEEP.SYNCS 0x989680 ;  /* 0x009896800000895d */ /* 0x008fea0003900000 */
[----:B------:R-:W3:Y:S02]  /*8c70*/  @!P0 SYNCS.PHASECHK.TRANS64 P0, [R0+URZ], R2 ;  /* 0x00000002000085a7 */ /* 0x000ee400080010ff */
[----:B---3--:R-:W-:Y:S05]  /*8c80*/  @!P0 BRA `(.L_x_217) ;  /* 0xfffffffc00f08947 */ /* 0x008fea000383ffff */
[----:B------:R-:W-:Y:S05]  /*8c90*/  BRA `(.L_x_218) ;  /* 0xffffffc800507947 */ /* 0x000fea000383ffff */
.L_x_103:
[----:B--2---:R2:W4:Y:S02]  /*8ca0*/  SYNCS.PHASECHK.TRANS64.TRYWAIT P0, [R0+URZ+0x1e0], R2 ;  /* 0x0001e002000075a7 */ /* 0x00452400080011ff */
[----:B----4-:R-:W-:Y:S05]  /*8cb0*/  @!P0 NANOSLEEP.SYNCS 0x989680 ;  /* 0x009896800000895d */ /* 0x010fea0003900000 */
[----:B------:R-:W4:Y:S02]  /*8cc0*/  @!P0 SYNCS.PHASECHK.TRANS64 P0, [R0+URZ+0x1e0], R2 ;  /* 0x0001e002000085a7 */ /* 0x000f2400080010ff */
[----:B----4-:R-:W-:Y:S05]  /*8cd0*/  @!P0 BRA `(.L_x_103) ;  /* 0xfffffffc00f08947 */ /* 0x010fea000383ffff */
[----:B------:R-:W-:Y:S05]  /*8ce0*/  BRA `(.L_x_219) ;  /* 0xffffffcc00407947 */ /* 0x000fea000383ffff */
.L_x_113:
[----:B-1----:R1:W3:Y:S02]  /*8cf0*/  SYNCS.PHASECHK.TRANS64.TRYWAIT P1, [R2+URZ+0x1a0], R4 ;  /* 0x0001a004020075a7 */ /* 0x0022e400080211ff */
[----:B---3--:R-:W-:Y:S05]  /*8d00*/  @!P1 NANOSLEEP.SYNCS 0x989680 ;  /* 0x009896800000995d */ /* 0x008fea0003900000 */
[----:B------:R-:W3:Y:S02]  /*8d10*/  @!P1 SYNCS.PHASECHK.TRANS64 P1, [R2+URZ+0x1a0], R4 ;  /* 0x0001a004020095a7 */ /* 0x000ee400080210ff */
[----:B---3--:R-:W-:Y:S05]  /*8d20*/  @!P1 BRA `(.L_x_113) ;  /* 0xfffffffc00f09947 */ /* 0x008fea000383ffff */
[----:B------:R-:W-:Y:S05]  /*8d30*/  BRA `(.L_x_112) ;  /* 0xffffffd800407947 */ /* 0x000fea000383ffff */
.L_x_115:
[----:B-1----:R1:W2:Y:S02]  /*8d40*/  SYNCS.PHASECHK.TRANS64.TRYWAIT P0, [R44+URZ+0x200], R3 ;  /* 0x000200032c0075a7 */ /* 0x0022a400080011ff */
[----:B--2---:R-:W-:Y:S05]  /*8d50*/  @!P0 NANOSLEEP.SYNCS 0x989680 ;  /* 0x009896800000895d */ /* 0x004fea0003900000 */
[----:B------:R-:W2:Y:S02]  /*8d60*/  @!P0 SYNCS.PHASECHK.TRANS64 P0, [R44+URZ+0x200], R3 ;  /* 0x000200032c0085a7 */ /* 0x000ea400080010ff */
[----:B--2---:R-:W-:Y:S05]  /*8d70*/  @!P0 BRA `(.L_x_115) ;  /* 0xfffffffc00f08947 */ /* 0x004fea000383ffff */
[----:B------:R-:W-:Y:S05]  /*8d80*/  BRA `(.L_x_114) ;  /* 0xffffffd800907947 */ /* 0x000fea000383ffff */
.L_x_126:
[----:B-1----:R1:W2:Y:S02]  /*8d90*/  SYNCS.PHASECHK.TRANS64.TRYWAIT P0, [R2+URZ+0x1a0], R45 ;  /* 0x0001a02d020075a7 */ /* 0x0022a400080011ff */
[----:B--2---:R-:W-:Y:S05]  /*8da0*/  @!P0 NANOSLEEP.SYNCS 0x989680 ;  /* 0x009896800000895d */ /* 0x004fea0003900000 */
[----:B------:R-:W2:Y:S02]  /*8db0*/  @!P0 SYNCS.PHASECHK.TRANS64 P0, [R2+URZ+0x1a0], R45 ;  /* 0x0001a02d020085a7 */ /* 0x000ea400080010ff */
[----:B--2---:R-:W-:Y:S05]  /*8dc0*/  @!P0 BRA `(.L_x_126) ;  /* 0xfffffffc00f08947 */ /* 0x004fea000383ffff */
[----:B------:R-:W-:Y:S05]  /*8dd0*/  BRA `(.L_x_125) ;  /* 0xffffffe000a07947 */ /* 0x000fea000383ffff */
        .weak           $__internal_0_$__cuda_sm10x_tcgen05_guardrail_trap_col_being_dealloced_not_returned_by_alloc
        .type           $__internal_0_$__cuda_sm10x_tcgen05_guardrail_trap_col_being_dealloced_not_returned_by_alloc,@function
        .size           $__internal_0_$__cuda_sm10x_tcgen05_guardrail_trap_col_being_dealloced_not_returned_by_alloc,($__internal_1_$__cuda_sm10x_tcgen05_guardrail_trap_phase_invalid_during_alloc - $__internal_0_$__cuda_sm10x_tcgen05_guardrail_trap_col_being_dealloced_not_returned_by_alloc)
$__internal_0_$__cuda_sm10x_tcgen05_guardrail_trap_col_being_dealloced_not_returned_by_alloc:
[----:B------:R-:W-:Y:S05]  /*8de0*/  BPT.TRAP 0x1 ;  /* 0x000000040000795c */ /* 0x000fea0000300000 */
[----:B------:R-:W-:-:S04]  /*8df0*/  HFMA2 R3, -RZ, RZ, 0, 0 ;  /* 0x00000000ff037431 */ /* 0x000fc800000001ff */
[----:B------:R-:W-:Y:S05]  /*8e00*/  RET.REL.NODEC R2 `(_ZN7cutlass13device_kernelINS_4gemm6kernel13GemmUniversalIN4cute5tupleIJiiiiEEENS1_10collective13CollectiveMmaINS1_35MainloopSm100TmaUmmaWarpSpecializedILi26ELi2ELi4ENS5_IJNS4_1CILi1EEESB_SB_EEEEENS5_IJNSA_ILi64EEESE_NSA_ILi32EEEEEENS_6half_tENS5_IJlSB_lEEESH_NS5_IJSB_llEEENS4_8TiledMMAINS4_8MMA_AtomIJNS4_20SM100_MMA_F16BF16_SSISH_SH_fLi64ELi64ELNS4_4UMMA5MajorE0ELSO_1ELNSN_7ScaleInE0ELSP_0EEEEEENS4_6LayoutISC_NS5_IJNSA_ILi0EEEST_ST_EEEEENS5_IJNS4_10UnderscoreESW_SW_EEEEENS4_13SM90_TMA_LOADENS4_14ComposedLayoutINS4_7SwizzleILi2ELi4ELi3EEENS4_18smem_ptr_flag_bitsILi16EEENSS_INS5_IJNSA_ILi8EEESF_EEENS5_IJSF_SB_EEEEEEEvNS4_8identityESZ_NS10_INS11_ILi3ELi4ELi3EEES14_NSS_INS5_IJSE_S15_EEENS5_IJSB_SE_EEEEEEEvS1A_EENS_8epilogue10collective18CollectiveEpilogueINS1H_23Sm100TmaWarpSpecializedILi3ELi2ELi16ELb1ELb0EEEJSG_NS5_IJNSS_ISE_SB_EENSS_ISF_SB_EEEEESH_SI_SH_SI_NS1H_6fusion15FusionCallbacksIS1L_NS1P_17LinearCombinationISH_fSH_fLNS_15FloatRoundStyleE2EEESG_S1O_JEEENS4_5SM1004TMEM4LOAD26SM100_TMEM_LOAD_16dp256b4xESZ_S19_NS4_17SM75_U32x4_LDSM_NENS4_14SM90_TMA_STOREES19_NS4_17SM90_U32x4_STSM_NENS4_39AutoVectorizingCopyWithAssumedAlignmentILi128EEEEEEvvEEEEvNT_6ParamsE) ;  /* 0xffffff70027c7950 */ /* 0x000fea0003c3ffff */
        .weak           $__internal_1_$__cuda_sm10x_tcgen05_guardrail_trap_phase_invalid_during_alloc
        .type           $__internal_1_$__cuda_sm10x_tcgen05_guardrail_trap_phase_invalid_during_alloc,@function
        .size           $__internal_1_$__cuda_sm10x_tcgen05_guardrail_trap_phase_invalid_during_alloc,($__internal_2_$__cuda_sm10x_tcgen05_guardrail_trap_unallocated_columns_being_dealloced - $__internal_1_$__cuda_sm10x_tcgen05_guardrail_trap_phase_invalid_during_alloc)
$__internal_1_$__cuda_sm10x_tcgen05_guardrail_trap_phase_invalid_during_alloc:
[----:B------:R-:W-:Y:S05]  /*8e10*/  BPT.TRAP 0x1 ;  /* 0x000000040000795c */ /* 0x000fea0000300000 */
[----:B------:R-:W-:-:S04]  /*8e20*/  MOV R3, 0x0 ;  /* 0x0000000000037802 */ /* 0x000fc80000000f00 */
[----:B------:R-:W-:Y:S05]  /*8e30*/  RET.REL.NODEC R2 `(_ZN7cutlass13device_kernelINS_4gemm6kernel13GemmUniversalIN4cute5tupleIJiiiiEEENS1_10collective13CollectiveMmaINS1_35MainloopSm100TmaUmmaWarpSpecializedILi26ELi2ELi4ENS5_IJNS4_1CILi1EEESB_SB_EEEEENS5_IJNSA_ILi64EEESE_NSA_ILi32EEEEEENS_6half_tENS5_IJlSB_lEEESH_NS5_IJSB_llEEENS4_8TiledMMAINS4_8MMA_AtomIJNS4_20SM100_MMA_F16BF16_SSISH_SH_fLi64ELi64ELNS4_4UMMA5MajorE0ELSO_1ELNSN_7ScaleInE0ELSP_0EEEEEENS4_6LayoutISC_NS5_IJNSA_ILi0EEEST_ST_EEEEENS5_IJNS4_10UnderscoreESW_SW_EEEEENS4_13SM90_TMA_LOADENS4_14ComposedLayoutINS4_7SwizzleILi2ELi4ELi3EEENS4_18smem_ptr_flag_bitsILi16EEENSS_INS5_IJNSA_ILi8EEESF_EEENS5_IJSF_SB_EEEEEEEvNS4_8identityESZ_NS10_INS11_ILi3ELi4ELi3EEES14_NSS_INS5_IJSE_S15_EEENS5_IJSB_SE_EEEEEEEvS1A_EENS_8epilogue10collective18CollectiveEpilogueINS1H_23Sm100TmaWarpSpecializedILi3ELi2ELi16ELb1ELb0EEEJSG_NS5_IJNSS_ISE_SB_EENSS_ISF_SB_EEEEESH_SI_SH_SI_NS1H_6fusion15FusionCallbacksIS1L_NS1P_17LinearCombinationISH_fSH_fLNS_15FloatRoundStyleE2EEESG_S1O_JEEENS4_5SM1004TMEM4LOAD26SM100_TMEM_LOAD_16dp256b4xESZ_S19_NS4_17SM75_U32x4_LDSM_NENS4_14SM90_TMA_STOREES19_NS4_17SM90_U32x4_STSM_NENS4_39AutoVectorizingCopyWithAssumedAlignmentILi128EEEEEEvvEEEEvNT_6ParamsE) ;  /* 0xffffff7002707950 */ /* 0x000fea0003c3ffff */
        .weak           $__internal_2_$__cuda_sm10x_tcgen05_guardrail_trap_unallocated_columns_being_dealloced
        .type           $__internal_2_$__cuda_sm10x_tcgen05_guardrail_trap_unallocated_columns_being_dealloced,@function
        .size           $__internal_2_$__cuda_sm10x_tcgen05_guardrail_trap_unallocated_columns_being_dealloced,(.L_x_221 - $__internal_2_$__cuda_sm10x_tcgen05_guardrail_trap_unallocated_columns_being_dealloced)
$__internal_2_$__cuda_sm10x_tcgen05_guardrail_trap_unallocated_columns_being_dealloced:
[----:B------:R-:W-:Y:S05]  /*8e40*/  BPT.TRAP 0x1 ;  /* 0x000000040000795c */ /* 0x000fea0000300000 */
[----:B------:R-:W-:-:S04]  /*8e50*/  HFMA2 R3, -RZ, RZ, 0, 0 ;  /* 0x00000000ff037431 */ /* 0x000fc800000001ff */
[----:B------:R-:W-:Y:S05]  /*8e60*/  RET.REL.NODEC R2 `(_ZN7cutlass13device_kernelINS_4gemm6kernel13GemmUniversalIN4cute5tupleIJiiiiEEENS1_10collective13CollectiveMmaINS1_35MainloopSm100TmaUmmaWarpSpecializedILi26ELi2ELi4ENS5_IJNS4_1CILi1EEESB_SB_EEEEENS5_IJNSA_ILi64EEESE_NSA_ILi32EEEEEENS_6half_tENS5_IJlSB_lEEESH_NS5_IJSB_llEEENS4_8TiledMMAINS4_8MMA_AtomIJNS4_20SM100_MMA_F16BF16_SSISH_SH_fLi64ELi64ELNS4_4UMMA5MajorE0ELSO_1ELNSN_7ScaleInE0ELSP_0EEEEEENS4_6LayoutISC_NS5_IJNSA_ILi0EEEST_ST_EEEEENS5_IJNS4_10UnderscoreESW_SW_EEEEENS4_13SM90_TMA_LOADENS4_14ComposedLayoutINS4_7SwizzleILi2ELi4ELi3EEENS4_18smem_ptr_flag_bitsILi16EEENSS_INS5_IJNSA_ILi8EEESF_EEENS5_IJSF_SB_EEEEEEEvNS4_8identityESZ_NS10_INS11_ILi3ELi4ELi3EEES14_NSS_INS5_IJSE_S15_EEENS5_IJSB_SE_EEEEEEEvS1A_EENS_8epilogue10collective18CollectiveEpilogueINS1H_23Sm100TmaWarpSpecializedILi3ELi2ELi16ELb1ELb0EEEJSG_NS5_IJNSS_ISE_SB_EENSS_ISF_SB_EEEEESH_SI_SH_SI_NS1H_6fusion15FusionCallbacksIS1L_NS1P_17LinearCombinationISH_fSH_fLNS_15FloatRoundStyleE2EEESG_S1O_JEEENS4_5SM1004TMEM4LOAD26SM100_TMEM_LOAD_16dp256b4xESZ_S19_NS4_17SM75_U32x4_LDSM_NENS4_14SM90_TMA_STOREES19_NS4_17SM90_U32x4_STSM_NENS4_39AutoVectorizingCopyWithAssumedAlignmentILi128EEEEEEvvEEEEvNT_6ParamsE) ;  /* 0xffffff7002647950 */ /* 0x000fea0003c3ffff */
.L_x_220:
[----:B------:R-:W-:-:S00]  /*8e70*/  BRA `(.L_x_220) ;  /* 0xfffffffc00fc7947 */ /* 0x000fc0000383ffff */
[----:B------:R-:W-:-:S00]  /*8e80*/  NOP ;  /* 0x0000000000007918 */ /* 0x000fc00000000000 */
[----:B------:R-:W-:-:S00]  /*8e90*/  NOP ;  /* 0x0000000000007918 */ /* 0x000fc00000000000 */
[----:B------:R-:W-:-:S00]  /*8ea0*/  NOP ;  /* 0x0000000000007918 */ /* 0x000fc00000000000 */
[----:B------:R-:W-:-:S00]  /*8eb0*/  NOP ;  /* 0x0000000000007918 */ /* 0x000fc00000000000 */
[----:B------:R-:W-:-:S00]  /*8ec0*/  NOP ;  /* 0x0000000000007918 */ /* 0x000fc00000000000 */
[----:B------:R-:W-:-:S00]  /*8ed0*/  NOP ;  /* 0x0000000000007918 */ /* 0x000fc00000000000 */
[----:B------:R-:W-:-:S00]  /*8ee0*/  NOP ;  /* 0x0000000000007918 */ /* 0x000fc00000000000 */
[----:B------:R-:W-:-:S00]  /*8ef0*/  NOP ;  /* 0x0000000000007918 */ /* 0x000fc00000000000 */
.L_x_221:


//--------------------- .nv.global.init           --------------------------
	.section	.nv.global.init,"aw",@progbits
.nv.global.init:
	.type		$str$27,@object
	.size		$str$27,($str$28 - $str$27)
$str$27:
        /*0000*/ 	.byte	0x28, 0x61, 0x64, 0x64, 0x72, 0x65, 0x73, 0x73, 0x20, 0x26, 0x20, 0x6d, 0x61, 0x73, 0x6b, 0x29
        /*0010*/ 	.byte	0x20, 0x3d, 0x3d, 0x20, 0x30, 0x00
	.type		$str$28,@object
	.size		$str$28,($str$26 - $str$28)
$str$28:
        /*0016*/ 	.byte	0x2f, 0x74, 0x6d, 0x70, 0x2f, 0x63, 0x75, 0x74, 0x6c, 0x61, 0x73, 0x73, 0x5f, 0x73, 0x77, 0x65
        /*0026*/ 	.byte	0x65, 0x70, 0x5f, 0x73, 0x72, 0x63, 0x2f, 0x69, 0x6e, 0x63, 0x6c, 0x75, 0x64, 0x65, 0x2f, 0x63
        /*0036*/ 	.byte	0x75, 0x74, 0x65, 0x2f, 0x70, 0x6f, 0x69, 0x6e, 0x74, 0x65, 0x72, 0x5f, 0x66, 0x6c, 0x61, 0x67
        /*0046*/ 	.byte	0x67, 0x65, 0x64, 0x2e, 0x68, 0x70, 0x70, 0x00
	.type		$str$26,@object
	.size		$str$26,($str$25 - $str$26)
$str$26:
        /*004e*/ 	.byte	0x2f, 0x74, 0x6d, 0x70, 0x2f, 0x63, 0x75, 0x74, 0x6c, 0x61, 0x73, 0x73, 0x5f, 0x73, 0x77, 0x65
        /*005e*/ 	.byte	0x65, 0x70, 0x5f, 0x73, 0x72, 0x63, 0x2f, 0x69, 0x6e, 0x63, 0x6c, 0x75, 0x64, 0x65, 0x2f, 0x63
        /*006e*/ 	.byte	0x75, 0x74, 0x65, 0x2f, 0x61, 0x74, 0x6f, 0x6d, 0x2f, 0x63, 0x6f, 0x70, 0x79, 0x5f, 0x74, 0x72
        /*007e*/ 	.byte	0x61, 0x69, 0x74, 0x73, 0x5f, 0x73, 0x6d, 0x31, 0x30, 0x30, 0x2e, 0x68, 0x70, 0x70, 0x00
	.type		$str$25,@object
	.size		$str$25,(__unnamed_1 - $str$25)
$str$25:
        /*008d*/ 	.byte	0x28, 0x28, 0x75, 0x69, 0x6e, 0x74, 0x33, 0x32, 0x5f, 0x74, 0x28, 0x74, 0x68, 0x72, 0x65, 0x61
        /*009d*/ 	.byte	0x64, 0x49, 0x64, 0x78, 0x2e, 0x78, 0x29, 0x20, 0x2f, 0x20, 0x33, 0x32, 0x29, 0x20, 0x25, 0x20
        /*00ad*/ 	.byte	0x34, 0x29, 0x20, 0x3d, 0x3d, 0x20, 0x28, 0x28, 0x28, 0x74, 0x6d, 0x65, 0x6d, 0x5f, 0x61, 0x64
        /*00bd*/ 	.byte	0x64, 0x72, 0x20, 0x3e, 0x3e, 0x20, 0x31, 0x36, 0x29, 0x20, 0x2f, 0x20, 0x33, 0x32, 0x29, 0x20
        /*00cd*/ 	.byte	0x25, 0x20, 0x34, 0x29, 0x00
	.type		__unnamed_1,@object
	.size		__unnamed_1,(__unnamed_2 - __unnamed_1)
__unnamed_1:
        /*00d2*/ 	.byte	0x61, 0x75, 0x74, 0x6f, 0x20, 0x63, 0x75, 0x74, 0x65, 0x3a, 0x3a, 0x61, 0x73, 0x5f, 0x70, 0x6f
        /* <DEDUP_REMOVED lines=24> */
        /*0262*/ 	.byte	0x3e, 0x3e, 0x3e, 0x5d, 0x00
	.type		__unnamed_2,@object
	.size		__unnamed_2,(.L_2 - __unnamed_2)
__unnamed_2:
        /* <DEDUP_REMOVED lines=46> */
.L_2:


//--------------------- .nv.shared._ZN7cutlass13device_kernelINS_4gemm6kernel13GemmUniversalIN4cute5tupleIJiiiiEEENS1_10collective13CollectiveMmaINS1_35MainloopSm100TmaUmmaWarpSpecializedILi26ELi2ELi4ENS5_IJNS4_1CILi1EEESB_SB_EEEEENS5_IJNSA_ILi64EEESE_NSA_ILi32EEEEEENS_6half_tENS5_IJlSB_lEEESH_NS5_IJSB_llEEENS4_8TiledMMAINS4_8MMA_AtomIJNS4_20SM100_MMA_F16BF16_SSISH_SH_fLi64ELi64ELNS4_4UMMA5MajorE0ELSO_1ELNSN_7ScaleInE0ELSP_0EEEEEENS4_6LayoutISC_NS5_IJNSA_ILi0EEEST_ST_EEEEENS5_IJNS4_10UnderscoreESW_SW_EEEEENS4_13SM90_TMA_LOADENS4_14ComposedLayoutINS4_7SwizzleILi2ELi4ELi3EEENS4_18smem_ptr_flag_bitsILi16EEENSS_INS5_IJNSA_ILi8EEESF_EEENS5_IJSF_SB_EEEEEEEvNS4_8identityESZ_NS10_INS11_ILi3ELi4ELi3EEES14_NSS_INS5_IJSE_S15_EEENS5_IJSB_SE_EEEEEEEvS1A_EENS_8epilogue10collective18CollectiveEpilogueINS1H_23Sm100TmaWarpSpecializedILi3ELi2ELi16ELb1ELb0EEEJSG_NS5_IJNSS_ISE_SB_EENSS_ISF_SB_EEEEESH_SI_SH_SI_NS1H_6fusion15FusionCallbacksIS1L_NS1P_17LinearCombinationISH_fSH_fLNS_15FloatRoundStyleE2EEESG_S1O_JEEENS4_5SM1004TMEM4LOAD26SM100_TMEM_LOAD_16dp256b4xESZ_S19_NS4_17SM75_U32x4_LDSM_NENS4_14SM90_TMA_STOREES19_NS4_17SM90_U32x4_STSM_NENS4_39AutoVectorizingCopyWithAssumedAlignmentILi128EEEEEEvvEEEEvNT_6ParamsE --------------------------
	.section	.nv.shared._ZN7cutlass13device_kernelINS_4gemm6kernel13GemmUniversalIN4cute5tupleIJiiiiEEENS1_10collective13CollectiveMmaINS1_35MainloopSm100TmaUmmaWarpSpecializedILi26ELi2ELi4ENS5_IJNS4_1CILi1EEESB_SB_EEEEENS5_IJNSA_ILi64EEESE_NSA_ILi32EEEEEENS_6half_tENS5_IJlSB_lEEESH_NS5_IJSB_llEEENS4_8TiledMMAINS4_8MMA_AtomIJNS4_20SM100_MMA_F16BF16_SSISH_SH_fLi64ELi64ELNS4_4UMMA5MajorE0ELSO_1ELNSN_7ScaleInE0ELSP_0EEEEEENS4_6LayoutISC_NS5_IJNSA_ILi0EEEST_ST_EEEEENS5_IJNS4_10UnderscoreESW_SW_EEEEENS4_13SM90_TMA_LOADENS4_14ComposedLayoutINS4_7SwizzleILi2ELi4ELi3EEENS4_18smem_ptr_flag_bitsILi16EEENSS_INS5_IJNSA_ILi8EEESF_EEENS5_IJSF_SB_EEEEEEEvNS4_8identityESZ_NS10_INS11_ILi3ELi4ELi3EEES14_NSS_INS5_IJSE_S15_EEENS5_IJSB_SE_EEEEEEEvS1A_EENS_8epilogue10collective18CollectiveEpilogueINS1H_23Sm100TmaWarpSpecializedILi3ELi2ELi16ELb1ELb0EEEJSG_NS5_IJNSS_ISE_SB_EENSS_ISF_SB_EEEEESH_SI_SH_SI_NS1H_6fusion15FusionCallbacksIS1L_NS1P_17LinearCombinationISH_fSH_fLNS_15FloatRoundStyleE2EEESG_S1O_JEEENS4_5SM1004TMEM4LOAD26SM100_TMEM_LOAD_16dp256b4xESZ_S19_NS4_17SM75_U32x4_LDSM_NENS4_14SM90_TMA_STOREES19_NS4_17SM90_U32x4_STSM_NENS4_39AutoVectorizingCopyWithAssumedAlignmentILi128EEEEEEvvEEEEvNT_6ParamsE,"aw",@nobits
	.sectionflags	@""
	.align	16
	.zero		1024


//--------------------- .nv.shared.reserved.0     --------------------------
	.section	.nv.shared.reserved.0,"aw",@nobits
	.weak		__nv_reservedSMEM_offset_0_alias
	.size		__nv_reservedSMEM_offset_0_alias, 0, 64
	.other		__nv_reservedSMEM_offset_0_alias,@"STO_CUDA_RESERVED_SHARED STV_DEFAULT"
__nv_reservedSMEM_offset_0_alias:
	.zero		0
.nv.shared.reserved.0:
	.zero		64
	.weak		__nv_reservedSMEM_tcgen05_partition
	.type		__nv_reservedSMEM_tcgen05_partition,@object
	.size		__nv_reservedSMEM_tcgen05_partition,(.L_0 - __nv_reservedSMEM_tcgen05_partition)
__nv_reservedSMEM_tcgen05_partition:
	.zero		32
.L_0:


//--------------------- .nv.global                --------------------------
	.section	.nv.global,"aw",@nobits
.nv.global:
	.type		_ZN40_INTERNAL_fe4e41d4_4_k_cu_c8b6cb04_308584cute1_E,@object
	.size		_ZN40_INTERNAL_fe4e41d4_4_k_cu_c8b6cb04_308584cute1_E,(_ZN40_INTERNAL_fe4e41d4_4_k_cu_c8b6cb04_308584cuda3std3__45__cpo6cbeginE - _ZN40_INTERNAL_fe4e41d4_4_k_cu_c8b6cb04_308584cute1_E)
_ZN40_INTERNAL_fe4e41d4_4_k_cu_c8b6cb04_308584cute1_E:
	.zero		1
	.type		_ZN40_INTERNAL_fe4e41d4_4_k_cu_c8b6cb04_308584cuda3std3__45__cpo6cbeginE,@object
	.size		_ZN40_INTERNAL_fe4e41d4_4_k_cu_c8b6cb04_308584cuda3std3__45__cpo6cbeginE,(_ZN40_INTERNAL_fe4e41d4_4_k_cu_c8b6cb04_308584cuda3std3__48in_placeE - _ZN40_INTERNAL_fe4e41d4_4_k_cu_c8b6cb04_308584cuda3std3__45__cpo6cbeginE)
_ZN40_INTERNAL_fe4e41d4_4_k_cu_c8b6cb04_308584cuda3std3__45__cpo6cbeginE:
	.zero		1
	.type		_ZN40_INTERNAL_fe4e41d4_4_k_cu_c8b6cb04_308584cuda3std3__48in_placeE,@object
	.size		_ZN40_INTERNAL_fe4e41d4_4_k_cu_c8b6cb04_308584cuda3std3__48in_placeE,(_ZN40_INTERNAL_fe4e41d4_4_k_cu_c8b6cb04_308584cuda3std6ranges3__45__cpo9iter_moveE - _ZN40_INTERNAL_fe4e41d4_4_k_cu_c8b6cb04_308584cuda3std3__48in_placeE)
_ZN40_INTERNAL_fe4e41d4_4_k_cu_c8b6cb04_308584cuda3std3__48in_placeE:
	.zero		1
	.type		_ZN40_INTERNAL_fe4e41d4_4_k_cu_c8b6cb04_308584cuda3std6ranges3__45__cpo9iter_moveE,@object
	.size		_ZN40_INTERNAL_fe4e41d4_4_k_cu_c8b6cb04_308584cuda3std6ranges3__45__cpo9iter_moveE,(_ZN40_INTERNAL_fe4e41d4_4_k_cu_c8b6cb04_308584cuda3std3__45__cpo5beginE - _ZN40_INTERNAL_fe4e41d4_4_k_cu_c8b6cb04_308584cuda3std6ranges3__45__cpo9iter_moveE)
_ZN40_INTERNAL_fe4e41d4_4_k_cu_c8b6cb04_308584cuda3std6ranges3__45__cpo9iter_moveE:
	.zero		1
	.type		_ZN40_INTERNAL_fe4e41d4_4_k_cu_c8b6cb04_308584cuda3std3__45__cpo5beginE,@object
	.size		_ZN40_INTERNAL_fe4e41d4_4_k_cu_c8b6cb04_308584cuda3std3__45__cpo5beginE,(_ZN40_INTERNAL_fe4e41d4_4_k_cu_c8b6cb04_308584cuda3std3__442_GLOBAL__N__fe4e41d4_4_k_cu_c8b6cb04_308586ignoreE - _ZN40_INTERNAL_fe4e41d4_4_k_cu_c8b6cb04_308584cuda3std3__45__cpo5beginE)
_ZN40_INTERNAL_fe4e41d4_4_k_cu_c8b6cb04_308584cuda3std3__45__cpo5beginE:
	.zero		1
	.type		_ZN40_INTERNAL_fe4e41d4_4_k_cu_c8b6cb04_308584cuda3std3__442_GLOBAL__N__fe4e41d4_4_k_cu_c8b6cb04_308586ignoreE,@object
	.size		_ZN40_INTERNAL_fe4e41d4_4_k_cu_c8b6cb04_308584cuda3std3__442_GLOBAL__N__fe4e41d4_4_k_cu_c8b6cb04_308586ignoreE,(_ZN40_INTERNAL_fe4e41d4_4_k_cu_c8b6cb04_308584cute7productE - _ZN40_INTERNAL_fe4e41d4_4_k_cu_c8b6cb04_308584cuda3std3__442_GLOBAL__N__fe4e41d4_4_k_cu_c8b6cb04_308586ignoreE)
_ZN40_INTERNAL_fe4e41d4_4_k_cu_c8b6cb04_308584cuda3std3__442_GLOBAL__N__fe4e41d4_4_k_cu_c8b6cb04_308586ignoreE:
	.zero		1
	.type		_ZN40_INTERNAL_fe4e41d4_4_k_cu_c8b6cb04_308584cute7productE,@object
	.size		_ZN40_INTERNAL_fe4e41d4_4_k_cu_c8b6cb04_308584cute7productE,(_ZN40_INTERNAL_fe4e41d4_4_k_cu_c8b6cb04_308584cuda3std3__45__cpo3endE - _ZN40_INTERNAL_fe4e41d4_4_k_cu_c8b6cb04_308584cute7productE)
_ZN40_INTERNAL_fe4e41d4_4_k_cu_c8b6cb04_308584cute7productE:
	.zero		1
	.type		_ZN40_INTERNAL_fe4e41d4_4_k_cu_c8b6cb04_308584cuda3std3__45__cpo3endE,@object
	.size		_ZN40_INTERNAL_fe4e41d4_4_k_cu_c8b6cb04_308584cuda3std3__45__cpo3endE,(_ZN40_INTERNAL_fe4e41d4_4_k_cu_c8b6cb04_308584cuda3std3__419piecewise_constructE - _ZN40_INTERNAL_fe4e41d4_4_k_cu_c8b6cb04_308584cuda3std3__45__cpo3endE)
_ZN40_INTERNAL_fe4e41d4_4_k_cu_c8b6cb04_308584cuda3std3__45__cpo3endE:
	.zero		1
	.type		_ZN40_INTERNAL_fe4e41d4_4_k_cu_c8b6cb04_308584cuda3std3__419piecewise_constructE,@object
	.size		_ZN40_INTERNAL_fe4e41d4_4_k_cu_c8b6cb04_308584cuda3std3__419piecewise_constructE,(_ZN40_INTERNAL_fe4e41d4_4_k_cu_c8b6cb04_308584cuda3std3__45__cpo4cendE - _ZN40_INTERNAL_fe4e41d4_4_k_cu_c8b6cb04_308584cuda3std3__419piecewise_constructE)
_ZN40_INTERNAL_fe4e41d4_4_k_cu_c8b6cb04_308584cuda3std3__419piecewise_constructE:
	.zero		1
	.type		_ZN40_INTERNAL_fe4e41d4_4_k_cu_c8b6cb04_308584cuda3std3__45__cpo4cendE,@object
	.size		_ZN40_INTERNAL_fe4e41d4_4_k_cu_c8b6cb04_308584cuda3std3__45__cpo4cendE,(_ZN40_INTERNAL_fe4e41d4_4_k_cu_c8b6cb04_308584cuda3std6ranges3__45__cpo4swapE - _ZN40_INTERNAL_fe4e41d4_4_k_cu_c8b6cb04_308584cuda3std3__45__cpo4cendE)
_ZN40_INTERNAL_fe4e41d4_4_k_cu_c8b6cb04_308584cuda3std3__45__cpo4cendE:
	.zero		1
	.type		_ZN40_INTERNAL_fe4e41d4_4_k_cu_c8b6cb04_308584cuda3std6ranges3__45__cpo4swapE,@object
	.size		_ZN40_INTERNAL_fe4e41d4_4_k_cu_c8b6cb04_308584cuda3std6ranges3__45__cpo4swapE,(.L_10 - _ZN40_INTERNAL_fe4e41d4_4_k_cu_c8b6cb04_308584cuda3std6ranges3__45__cpo4swapE)
_ZN40_INTERNAL_fe4e41d4_4_k_cu_c8b6cb04_308584cuda3std6ranges3__45__cpo4swapE:
	.zero		1
.L_10:


//--------------------- .nv.constant0._ZN7cutlass13device_kernelINS_4gemm6kernel13GemmUniversalIN4cute5tupleIJiiiiEEENS1_10collective13CollectiveMmaINS1_35MainloopSm100TmaUmmaWarpSpecializedILi26ELi2ELi4ENS5_IJNS4_1CILi1EEESB_SB_EEEEENS5_IJNSA_ILi64EEESE_NSA_ILi32EEEEEENS_6half_tENS5_IJlSB_lEEESH_NS5_IJSB_llEEENS4_8TiledMMAINS4_8MMA_AtomIJNS4_20SM100_MMA_F16BF16_SSISH_SH_fLi64ELi64ELNS4_4UMMA5MajorE0ELSO_1ELNSN_7ScaleInE0ELSP_0EEEEEENS4_6LayoutISC_NS5_IJNSA_ILi0EEEST_ST_EEEEENS5_IJNS4_10UnderscoreESW_SW_EEEEENS4_13SM90_TMA_LOADENS4_14ComposedLayoutINS4_7SwizzleILi2ELi4ELi3EEENS4_18smem_ptr_flag_bitsILi16EEENSS_INS5_IJNSA_ILi8EEESF_EEENS5_IJSF_SB_EEEEEEEvNS4_8identityESZ_NS10_INS11_ILi3ELi4ELi3EEES14_NSS_INS5_IJSE_S15_EEENS5_IJSB_SE_EEEEEEEvS1A_EENS_8epilogue10collective18CollectiveEpilogueINS1H_23Sm100TmaWarpSpecializedILi3ELi2ELi16ELb1ELb0EEEJSG_NS5_IJNSS_ISE_SB_EENSS_ISF_SB_EEEEESH_SI_SH_SI_NS1H_6fusion15FusionCallbacksIS1L_NS1P_17LinearCombinationISH_fSH_fLNS_15FloatRoundStyleE2EEESG_S1O_JEEENS4_5SM1004TMEM4LOAD26SM100_TMEM_LOAD_16dp256b4xESZ_S19_NS4_17SM75_U32x4_LDSM_NENS4_14SM90_TMA_STOREES19_NS4_17SM90_U32x4_STSM_NENS4_39AutoVectorizingCopyWithAssumedAlignmentILi128EEEEEEvvEEEEvNT_6ParamsE --------------------------
	.section	.nv.constant0._ZN7cutlass13device_kernelINS_4gemm6kernel13GemmUniversalIN4cute5tupleIJiiiiEEENS1_10collective13CollectiveMmaINS1_35MainloopSm100TmaUmmaWarpSpecializedILi26ELi2ELi4ENS5_IJNS4_1CILi1EEESB_SB_EEEEENS5_IJNSA_ILi64EEESE_NSA_ILi32EEEEEENS_6half_tENS5_IJlSB_lEEESH_NS5_IJSB_llEEENS4_8TiledMMAINS4_8MMA_AtomIJNS4_20SM100_MMA_F16BF16_SSISH_SH_fLi64ELi64ELNS4_4UMMA5MajorE0ELSO_1ELNSN_7ScaleInE0ELSP_0EEEEEENS4_6LayoutISC_NS5_IJNSA_ILi0EEEST_ST_EEEEENS5_IJNS4_10UnderscoreESW_SW_EEEEENS4_13SM90_TMA_LOADENS4_14ComposedLayoutINS4_7SwizzleILi2ELi4ELi3EEENS4_18smem_ptr_flag_bitsILi16EEENSS_INS5_IJNSA_ILi8EEESF_EEENS5_IJSF_SB_EEEEEEEvNS4_8identityESZ_NS10_INS11_ILi3ELi4ELi3EEES14_NSS_INS5_IJSE_S15_EEENS5_IJSB_SE_EEEEEEEvS1A_EENS_8epilogue10collective18CollectiveEpilogueINS1H_23Sm100TmaWarpSpecializedILi3ELi2ELi16ELb1ELb0EEEJSG_NS5_IJNSS_ISE_SB_EENSS_ISF_SB_EEEEESH_SI_SH_SI_NS1H_6fusion15FusionCallbacksIS1L_NS1P_17LinearCombinationISH_fSH_fLNS_15FloatRoundStyleE2EEESG_S1O_JEEENS4_5SM1004TMEM4LOAD26SM100_TMEM_LOAD_16dp256b4xESZ_S19_NS4_17SM75_U32x4_LDSM_NENS4_14SM90_TMA_STOREES19_NS4_17SM90_U32x4_STSM_NENS4_39AutoVectorizingCopyWithAssumedAlignmentILi128EEEEEEvvEEEEvNT_6ParamsE,"a",@progbits
	.sectionflags	@""
	.align	4
.nv.constant0._ZN7cutlass13device_kernelINS_4gemm6kernel13GemmUniversalIN4cute5tupleIJiiiiEEENS1_10collective13CollectiveMmaINS1_35MainloopSm100TmaUmmaWarpSpecializedILi26ELi2ELi4ENS5_IJNS4_1CILi1EEESB_SB_EEEEENS5_IJNSA_ILi64EEESE_NSA_ILi32EEEEEENS_6half_tENS5_IJlSB_lEEESH_NS5_IJSB_llEEENS4_8TiledMMAINS4_8MMA_AtomIJNS4_20SM100_MMA_F16BF16_SSISH_SH_fLi64ELi64ELNS4_4UMMA5MajorE0ELSO_1ELNSN_7ScaleInE0ELSP_0EEEEEENS4_6LayoutISC_NS5_IJNSA_ILi0EEEST_ST_EEEEENS5_IJNS4_10UnderscoreESW_SW_EEEEENS4_13SM90_TMA_LOADENS4_14ComposedLayoutINS4_7SwizzleILi2ELi4ELi3EEENS4_18smem_ptr_flag_bitsILi16EEENSS_INS5_IJNSA_ILi8EEESF_EEENS5_IJSF_SB_EEEEEEEvNS4_8identityESZ_NS10_INS11_ILi3ELi4ELi3EEES14_NSS_INS5_IJSE_S15_EEENS5_IJSB_SE_EEEEEEEvS1A_EENS_8epilogue10collective18CollectiveEpilogueINS1H_23Sm100TmaWarpSpecializedILi3ELi2ELi16ELb1ELb0EEEJSG_NS5_IJNSS_ISE_SB_EENSS_ISF_SB_EEEEESH_SI_SH_SI_NS1H_6fusion15FusionCallbacksIS1L_NS1P_17LinearCombinationISH_fSH_fLNS_15FloatRoundStyleE2EEESG_S1O_JEEENS4_5SM1004TMEM4LOAD26SM100_TMEM_LOAD_16dp256b4xESZ_S19_NS4_17SM75_U32x4_LDSM_NENS4_14SM90_TMA_STOREES19_NS4_17SM90_U32x4_STSM_NENS4_39AutoVectorizingCopyWithAssumedAlignmentILi128EEEEEEvvEEEEvNT_6ParamsE:
	.zero		2944


//--------------------- SYMBOLS --------------------------

	.type		.nv.reservedSmem.offset0,@object
	.size		.nv.reservedSmem.offset0,0x4
	.type		.nv.reservedSmem.cap,@object
	.size		.nv.reservedSmem.cap,0x4
	.type		__assertfail,@function
